//
// Generated by NVIDIA NVVM Compiler
//
// Compiler Build ID: CL-36424714
// Cuda compilation tools, release 13.0, V13.0.88
// Based on NVVM 20.0.0
//

.version 9.0
.target sm_100
.address_size 64

	// .globl	_Z19warp_merge_intervalPmS_
.extern .func  (.param .b32 func_retval0) vprintf
(
	.param .b64 vprintf_param_0,
	.param .b64 vprintf_param_1
)
;
// _ZZ18gpu_merge_intervalPmS_E12temp_storage has been demoted
.global .align 1 .b8 _ZN34_INTERNAL_6fa14331_4_k_cu_098b4f8f4cuda3std3__45__cpo5beginE[1];
.global .align 1 .b8 _ZN34_INTERNAL_6fa14331_4_k_cu_098b4f8f4cuda3std3__45__cpo3endE[1];
.global .align 1 .b8 _ZN34_INTERNAL_6fa14331_4_k_cu_098b4f8f4cuda3std3__45__cpo6cbeginE[1];
.global .align 1 .b8 _ZN34_INTERNAL_6fa14331_4_k_cu_098b4f8f4cuda3std3__45__cpo4cendE[1];
.global .align 1 .b8 _ZN34_INTERNAL_6fa14331_4_k_cu_098b4f8f4cuda3std3__45__cpo6rbeginE[1];
.global .align 1 .b8 _ZN34_INTERNAL_6fa14331_4_k_cu_098b4f8f4cuda3std3__45__cpo4rendE[1];
.global .align 1 .b8 _ZN34_INTERNAL_6fa14331_4_k_cu_098b4f8f4cuda3std3__45__cpo7crbeginE[1];
.global .align 1 .b8 _ZN34_INTERNAL_6fa14331_4_k_cu_098b4f8f4cuda3std3__45__cpo5crendE[1];
.global .align 1 .b8 _ZN34_INTERNAL_6fa14331_4_k_cu_098b4f8f4cuda3std3__436_GLOBAL__N__6fa14331_4_k_cu_098b4f8f6ignoreE[1];
.global .align 1 .b8 _ZN34_INTERNAL_6fa14331_4_k_cu_098b4f8f4cuda3std3__419piecewise_constructE[1];
.global .align 1 .b8 _ZN34_INTERNAL_6fa14331_4_k_cu_098b4f8f4cuda3std3__48in_placeE[1];
.global .align 1 .b8 _ZN34_INTERNAL_6fa14331_4_k_cu_098b4f8f4cuda3std3__420unreachable_sentinelE[1];
.global .align 1 .b8 _ZN34_INTERNAL_6fa14331_4_k_cu_098b4f8f4cuda3std3__47nulloptE[1];
.global .align 1 .b8 _ZN34_INTERNAL_6fa14331_4_k_cu_098b4f8f4cuda3std3__48unexpectE[1];
.global .align 1 .b8 _ZN34_INTERNAL_6fa14331_4_k_cu_098b4f8f4cuda3std6ranges3__45__cpo4swapE[1];
.global .align 1 .b8 _ZN34_INTERNAL_6fa14331_4_k_cu_098b4f8f4cuda3std6ranges3__45__cpo9iter_moveE[1];
.global .align 1 .b8 _ZN34_INTERNAL_6fa14331_4_k_cu_098b4f8f4cuda3std6ranges3__45__cpo5beginE[1];
.global .align 1 .b8 _ZN34_INTERNAL_6fa14331_4_k_cu_098b4f8f4cuda3std6ranges3__45__cpo3endE[1];
.global .align 1 .b8 _ZN34_INTERNAL_6fa14331_4_k_cu_098b4f8f4cuda3std6ranges3__45__cpo6cbeginE[1];
.global .align 1 .b8 _ZN34_INTERNAL_6fa14331_4_k_cu_098b4f8f4cuda3std6ranges3__45__cpo4cendE[1];
.global .align 1 .b8 _ZN34_INTERNAL_6fa14331_4_k_cu_098b4f8f4cuda3std6ranges3__45__cpo7advanceE[1];
.global .align 1 .b8 _ZN34_INTERNAL_6fa14331_4_k_cu_098b4f8f4cuda3std6ranges3__45__cpo9iter_swapE[1];
.global .align 1 .b8 _ZN34_INTERNAL_6fa14331_4_k_cu_098b4f8f4cuda3std6ranges3__45__cpo4nextE[1];
.global .align 1 .b8 _ZN34_INTERNAL_6fa14331_4_k_cu_098b4f8f4cuda3std6ranges3__45__cpo4prevE[1];
.global .align 1 .b8 _ZN34_INTERNAL_6fa14331_4_k_cu_098b4f8f4cuda3std6ranges3__45__cpo4dataE[1];
.global .align 1 .b8 _ZN34_INTERNAL_6fa14331_4_k_cu_098b4f8f4cuda3std6ranges3__45__cpo5cdataE[1];
.global .align 1 .b8 _ZN34_INTERNAL_6fa14331_4_k_cu_098b4f8f4cuda3std6ranges3__45__cpo4sizeE[1];
.global .align 1 .b8 _ZN34_INTERNAL_6fa14331_4_k_cu_098b4f8f4cuda3std6ranges3__45__cpo5ssizeE[1];
.global .align 1 .b8 _ZN34_INTERNAL_6fa14331_4_k_cu_098b4f8f4cuda3std6ranges3__45__cpo8distanceE[1];
.global .align 1 .b8 _ZN34_INTERNAL_6fa14331_4_k_cu_098b4f8f6thrust24THRUST_300001_SM_1000_NS6system6detail10sequential3seqE[1];
.global .align 1 .b8 _ZN34_INTERNAL_6fa14331_4_k_cu_098b4f8f6thrust24THRUST_300001_SM_1000_NS12placeholders2_1E[1];
.global .align 1 .b8 _ZN34_INTERNAL_6fa14331_4_k_cu_098b4f8f6thrust24THRUST_300001_SM_1000_NS12placeholders2_2E[1];
.global .align 1 .b8 _ZN34_INTERNAL_6fa14331_4_k_cu_098b4f8f6thrust24THRUST_300001_SM_1000_NS12placeholders2_3E[1];
.global .align 1 .b8 _ZN34_INTERNAL_6fa14331_4_k_cu_098b4f8f6thrust24THRUST_300001_SM_1000_NS12placeholders2_4E[1];
.global .align 1 .b8 _ZN34_INTERNAL_6fa14331_4_k_cu_098b4f8f6thrust24THRUST_300001_SM_1000_NS12placeholders2_5E[1];
.global .align 1 .b8 _ZN34_INTERNAL_6fa14331_4_k_cu_098b4f8f6thrust24THRUST_300001_SM_1000_NS12placeholders2_6E[1];
.global .align 1 .b8 _ZN34_INTERNAL_6fa14331_4_k_cu_098b4f8f6thrust24THRUST_300001_SM_1000_NS12placeholders2_7E[1];
.global .align 1 .b8 _ZN34_INTERNAL_6fa14331_4_k_cu_098b4f8f6thrust24THRUST_300001_SM_1000_NS12placeholders2_8E[1];
.global .align 1 .b8 _ZN34_INTERNAL_6fa14331_4_k_cu_098b4f8f6thrust24THRUST_300001_SM_1000_NS12placeholders2_9E[1];
.global .align 1 .b8 _ZN34_INTERNAL_6fa14331_4_k_cu_098b4f8f6thrust24THRUST_300001_SM_1000_NS12placeholders3_10E[1];
.global .align 1 .b8 $str[4] = {37, 100, 10};

.visible .entry _Z19warp_merge_intervalPmS_(
	.param .u64 .ptr .align 1 _Z19warp_merge_intervalPmS__param_0,
	.param .u64 .ptr .align 1 _Z19warp_merge_intervalPmS__param_1
)
.maxntid 32
.minnctapersm 1
{
	.local .align 8 .b8 	__local_depot0[8];
	.reg .b64 	%SP;
	.reg .b64 	%SPL;
	.reg .pred 	%p<77>;
	.reg .b32 	%r<168>;
	.reg .b64 	%rd<43>;

	mov.u64 	%SPL, __local_depot0;
	cvta.local.u64 	%SP, %SPL;
	ld.param.u64 	%rd1, [_Z19warp_merge_intervalPmS__param_0];
	ld.param.u64 	%rd2, [_Z19warp_merge_intervalPmS__param_1];
	mov.u32 	%r1, %tid.x;
	setp.gt.u32 	%p1, %r1, 7;
	@%p1 bra 	$L__BB0_2;
	add.u64 	%rd33, %SP, 0;
	add.u64 	%rd34, %SPL, 0;
	cvta.to.global.u64 	%rd35, %rd1;
	cvta.to.global.u64 	%rd36, %rd2;
	mul.wide.u32 	%rd37, %r1, 8;
	add.s64 	%rd38, %rd35, %rd37;
	ld.global.u64 	%rd3, [%rd38];
	// begin inline asm
	activemask.b32 %r2;
	// end inline asm
	// begin inline asm
	mov.u32 %r3, %laneid;
	// end inline asm
	st.local.u64 	[%rd34], %rd3;
	mov.u64 	%rd39, $str;
	cvta.global.u64 	%rd40, %rd39;
	{ // callseq 0, 0
	.param .b64 param0;
	st.param.b64 	[param0], %rd40;
	.param .b64 param1;
	st.param.b64 	[param1], %rd33;
	.param .b32 retval0;
	call.uni (retval0), 
	vprintf, 
	(
	param0, 
	param1
	);
	ld.param.b32 	%r164, [retval0];
	} // callseq 0
	mov.b32 	%r159, 1;
	// begin inline asm
	bfe.u32 %r4, %r3, %r159, %r159;
	// end inline asm
	mov.b32 	%r158, 0;
	// begin inline asm
	bfe.u32 %r8, %r3, %r158, %r159;
	// end inline asm
	// begin inline asm
	mov.b64 {%r12,%r13}, %rd3;
	// end inline asm
	shfl.sync.bfly.b32	%r15|%p2, %r13, 1, 31, %r2;
	shfl.sync.bfly.b32	%r14|%p3, %r12, 1, 31, %r2;
	// begin inline asm
	mov.b64 %rd4, {%r14,%r15};
	// end inline asm
	setp.lt.u64 	%p4, %rd3, %rd4;
	setp.eq.s32 	%p5, %r4, %r8;
	xor.pred  	%p6, %p5, %p4;
	selp.b64 	%rd5, %rd4, %rd3, %p6;
	mov.b32 	%r142, 2;
	// begin inline asm
	bfe.u32 %r16, %r3, %r142, %r159;
	// end inline asm
	// begin inline asm
	bfe.u32 %r20, %r3, %r159, %r159;
	// end inline asm
	// begin inline asm
	mov.b64 {%r24,%r25}, %rd5;
	// end inline asm
	shfl.sync.bfly.b32	%r27|%p7, %r25, 2, 31, %r2;
	shfl.sync.bfly.b32	%r26|%p8, %r24, 2, 31, %r2;
	// begin inline asm
	mov.b64 %rd6, {%r26,%r27};
	// end inline asm
	setp.lt.u64 	%p9, %rd5, %rd6;
	setp.eq.s32 	%p10, %r16, %r20;
	xor.pred  	%p11, %p10, %p9;
	selp.b64 	%rd7, %rd6, %rd5, %p11;
	// begin inline asm
	bfe.u32 %r28, %r3, %r142, %r159;
	// end inline asm
	// begin inline asm
	bfe.u32 %r32, %r3, %r158, %r159;
	// end inline asm
	// begin inline asm
	mov.b64 {%r36,%r37}, %rd7;
	// end inline asm
	shfl.sync.bfly.b32	%r39|%p12, %r37, 1, 31, %r2;
	shfl.sync.bfly.b32	%r38|%p13, %r36, 1, 31, %r2;
	// begin inline asm
	mov.b64 %rd8, {%r38,%r39};
	// end inline asm
	setp.lt.u64 	%p14, %rd7, %rd8;
	setp.eq.s32 	%p15, %r28, %r32;
	xor.pred  	%p16, %p15, %p14;
	selp.b64 	%rd9, %rd8, %rd7, %p16;
	mov.b32 	%r134, 3;
	// begin inline asm
	bfe.u32 %r40, %r3, %r134, %r159;
	// end inline asm
	// begin inline asm
	bfe.u32 %r44, %r3, %r142, %r159;
	// end inline asm
	// begin inline asm
	mov.b64 {%r48,%r49}, %rd9;
	// end inline asm
	shfl.sync.bfly.b32	%r51|%p17, %r49, 4, 31, %r2;
	shfl.sync.bfly.b32	%r50|%p18, %r48, 4, 31, %r2;
	// begin inline asm
	mov.b64 %rd10, {%r50,%r51};
	// end inline asm
	setp.lt.u64 	%p19, %rd9, %rd10;
	setp.eq.s32 	%p20, %r40, %r44;
	xor.pred  	%p21, %p20, %p19;
	selp.b64 	%rd11, %rd10, %rd9, %p21;
	// begin inline asm
	bfe.u32 %r52, %r3, %r134, %r159;
	// end inline asm
	// begin inline asm
	bfe.u32 %r56, %r3, %r159, %r159;
	// end inline asm
	// begin inline asm
	mov.b64 {%r60,%r61}, %rd11;
	// end inline asm
	shfl.sync.bfly.b32	%r63|%p22, %r61, 2, 31, %r2;
	shfl.sync.bfly.b32	%r62|%p23, %r60, 2, 31, %r2;
	// begin inline asm
	mov.b64 %rd12, {%r62,%r63};
	// end inline asm
	setp.lt.u64 	%p24, %rd11, %rd12;
	setp.eq.s32 	%p25, %r52, %r56;
	xor.pred  	%p26, %p25, %p24;
	selp.b64 	%rd13, %rd12, %rd11, %p26;
	// begin inline asm
	bfe.u32 %r64, %r3, %r134, %r159;
	// end inline asm
	// begin inline asm
	bfe.u32 %r68, %r3, %r158, %r159;
	// end inline asm
	// begin inline asm
	mov.b64 {%r72,%r73}, %rd13;
	// end inline asm
	shfl.sync.bfly.b32	%r75|%p27, %r73, 1, 31, %r2;
	shfl.sync.bfly.b32	%r74|%p28, %r72, 1, 31, %r2;
	// begin inline asm
	mov.b64 %rd14, {%r74,%r75};
	// end inline asm
	setp.lt.u64 	%p29, %rd13, %rd14;
	setp.eq.s32 	%p30, %r64, %r68;
	xor.pred  	%p31, %p30, %p29;
	selp.b64 	%rd15, %rd14, %rd13, %p31;
	mov.b32 	%r126, 4;
	// begin inline asm
	bfe.u32 %r76, %r3, %r126, %r159;
	// end inline asm
	// begin inline asm
	bfe.u32 %r80, %r3, %r134, %r159;
	// end inline asm
	// begin inline asm
	mov.b64 {%r84,%r85}, %rd15;
	// end inline asm
	shfl.sync.bfly.b32	%r87|%p32, %r85, 8, 31, %r2;
	shfl.sync.bfly.b32	%r86|%p33, %r84, 8, 31, %r2;
	// begin inline asm
	mov.b64 %rd16, {%r86,%r87};
	// end inline asm
	setp.lt.u64 	%p34, %rd15, %rd16;
	setp.eq.s32 	%p35, %r76, %r80;
	xor.pred  	%p36, %p35, %p34;
	selp.b64 	%rd17, %rd16, %rd15, %p36;
	// begin inline asm
	bfe.u32 %r88, %r3, %r126, %r159;
	// end inline asm
	// begin inline asm
	bfe.u32 %r92, %r3, %r142, %r159;
	// end inline asm
	// begin inline asm
	mov.b64 {%r96,%r97}, %rd17;
	// end inline asm
	shfl.sync.bfly.b32	%r99|%p37, %r97, 4, 31, %r2;
	shfl.sync.bfly.b32	%r98|%p38, %r96, 4, 31, %r2;
	// begin inline asm
	mov.b64 %rd18, {%r98,%r99};
	// end inline asm
	setp.lt.u64 	%p39, %rd17, %rd18;
	setp.eq.s32 	%p40, %r88, %r92;
	xor.pred  	%p41, %p40, %p39;
	selp.b64 	%rd19, %rd18, %rd17, %p41;
	// begin inline asm
	bfe.u32 %r100, %r3, %r126, %r159;
	// end inline asm
	// begin inline asm
	bfe.u32 %r104, %r3, %r159, %r159;
	// end inline asm
	// begin inline asm
	mov.b64 {%r108,%r109}, %rd19;
	// end inline asm
	shfl.sync.bfly.b32	%r111|%p42, %r109, 2, 31, %r2;
	shfl.sync.bfly.b32	%r110|%p43, %r108, 2, 31, %r2;
	// begin inline asm
	mov.b64 %rd20, {%r110,%r111};
	// end inline asm
	setp.lt.u64 	%p44, %rd19, %rd20;
	setp.eq.s32 	%p45, %r100, %r104;
	xor.pred  	%p46, %p45, %p44;
	selp.b64 	%rd21, %rd20, %rd19, %p46;
	// begin inline asm
	bfe.u32 %r112, %r3, %r126, %r159;
	// end inline asm
	// begin inline asm
	bfe.u32 %r116, %r3, %r158, %r159;
	// end inline asm
	// begin inline asm
	mov.b64 {%r120,%r121}, %rd21;
	// end inline asm
	shfl.sync.bfly.b32	%r123|%p47, %r121, 1, 31, %r2;
	shfl.sync.bfly.b32	%r122|%p48, %r120, 1, 31, %r2;
	// begin inline asm
	mov.b64 %rd22, {%r122,%r123};
	// end inline asm
	setp.lt.u64 	%p49, %rd21, %rd22;
	setp.eq.s32 	%p50, %r112, %r116;
	xor.pred  	%p51, %p50, %p49;
	selp.b64 	%rd23, %rd22, %rd21, %p51;
	// begin inline asm
	bfe.u32 %r124, %r3, %r126, %r159;
	// end inline asm
	// begin inline asm
	mov.b64 {%r128,%r129}, %rd23;
	// end inline asm
	shfl.sync.bfly.b32	%r131|%p52, %r129, 16, 31, %r2;
	shfl.sync.bfly.b32	%r130|%p53, %r128, 16, 31, %r2;
	// begin inline asm
	mov.b64 %rd24, {%r130,%r131};
	// end inline asm
	setp.lt.u64 	%p54, %rd23, %rd24;
	setp.eq.s32 	%p55, %r124, 0;
	xor.pred  	%p56, %p55, %p54;
	selp.b64 	%rd25, %rd24, %rd23, %p56;
	// begin inline asm
	bfe.u32 %r132, %r3, %r134, %r159;
	// end inline asm
	// begin inline asm
	mov.b64 {%r136,%r137}, %rd25;
	// end inline asm
	shfl.sync.bfly.b32	%r139|%p57, %r137, 8, 31, %r2;
	shfl.sync.bfly.b32	%r138|%p58, %r136, 8, 31, %r2;
	// begin inline asm
	mov.b64 %rd26, {%r138,%r139};
	// end inline asm
	setp.lt.u64 	%p59, %rd25, %rd26;
	setp.eq.s32 	%p60, %r132, 0;
	xor.pred  	%p61, %p60, %p59;
	selp.b64 	%rd27, %rd26, %rd25, %p61;
	// begin inline asm
	bfe.u32 %r140, %r3, %r142, %r159;
	// end inline asm
	// begin inline asm
	mov.b64 {%r144,%r145}, %rd27;
	// end inline asm
	shfl.sync.bfly.b32	%r147|%p62, %r145, 4, 31, %r2;
	shfl.sync.bfly.b32	%r146|%p63, %r144, 4, 31, %r2;
	// begin inline asm
	mov.b64 %rd28, {%r146,%r147};
	// end inline asm
	setp.lt.u64 	%p64, %rd27, %rd28;
	setp.eq.s32 	%p65, %r140, 0;
	xor.pred  	%p66, %p65, %p64;
	selp.b64 	%rd29, %rd28, %rd27, %p66;
	// begin inline asm
	bfe.u32 %r148, %r3, %r159, %r159;
	// end inline asm
	// begin inline asm
	mov.b64 {%r152,%r153}, %rd29;
	// end inline asm
	shfl.sync.bfly.b32	%r155|%p67, %r153, 2, 31, %r2;
	shfl.sync.bfly.b32	%r154|%p68, %r152, 2, 31, %r2;
	// begin inline asm
	mov.b64 %rd30, {%r154,%r155};
	// end inline asm
	setp.lt.u64 	%p69, %rd29, %rd30;
	setp.eq.s32 	%p70, %r148, 0;
	xor.pred  	%p71, %p70, %p69;
	selp.b64 	%rd31, %rd30, %rd29, %p71;
	// begin inline asm
	bfe.u32 %r156, %r3, %r158, %r159;
	// end inline asm
	// begin inline asm
	mov.b64 {%r160,%r161}, %rd31;
	// end inline asm
	shfl.sync.bfly.b32	%r163|%p72, %r161, 1, 31, %r2;
	shfl.sync.bfly.b32	%r162|%p73, %r160, 1, 31, %r2;
	// begin inline asm
	mov.b64 %rd32, {%r162,%r163};
	// end inline asm
	setp.lt.u64 	%p74, %rd31, %rd32;
	setp.eq.s32 	%p75, %r156, 0;
	xor.pred  	%p76, %p75, %p74;
	selp.b64 	%rd41, %rd32, %rd31, %p76;
	st.local.u64 	[%rd34], %rd41;
	{ // callseq 1, 0
	.param .b64 param0;
	st.param.b64 	[param0], %rd40;
	.param .b64 param1;
	st.param.b64 	[param1], %rd33;
	.param .b32 retval0;
	call.uni (retval0), 
	vprintf, 
	(
	param0, 
	param1
	);
	ld.param.b32 	%r166, [retval0];
	} // callseq 1
	add.s64 	%rd42, %rd36, %rd37;
	st.global.u64 	[%rd42], %rd41;
$L__BB0_2:
	ret;

}
	// .globl	_Z18gpu_merge_intervalPmS_
.visible .entry _Z18gpu_merge_intervalPmS_(
	.param .u64 .ptr .align 1 _Z18gpu_merge_intervalPmS__param_0,
	.param .u64 .ptr .align 1 _Z18gpu_merge_intervalPmS__param_1
)
.maxntid 256
.minnctapersm 1
{
	.reg .pred 	%p<84>;
	.reg .b16 	%rs<33>;
	.reg .b32 	%r<1028>;
	.reg .b64 	%rd<210>;
	// demoted variable
	.shared .align 16 .b8 _ZZ18gpu_merge_intervalPmS_E12temp_storage[33808];
	ld.param.u64 	%rd56, [_Z18gpu_merge_intervalPmS__param_0];
	ld.param.u64 	%rd57, [_Z18gpu_merge_intervalPmS__param_1];
	cvta.to.global.u64 	%rd1, %rd57;
	mov.u32 	%r1, %tid.x;
	and.b32  	%r206, %r1, 31;
	shl.b32 	%r207, %r1, 4;
	and.b32  	%r208, %r207, 15872;
	or.b32  	%r209, %r208, %r206;
	cvta.to.global.u64 	%rd58, %rd56;
	mul.wide.u32 	%rd59, %r209, 8;
	add.s64 	%rd60, %rd58, %rd59;
	ld.global.u64 	%rd61, [%rd60];
	ld.global.u64 	%rd62, [%rd60+256];
	ld.global.u64 	%rd63, [%rd60+512];
	ld.global.u64 	%rd64, [%rd60+768];
	ld.global.u64 	%rd65, [%rd60+1024];
	ld.global.u64 	%rd66, [%rd60+1280];
	ld.global.u64 	%rd67, [%rd60+1536];
	ld.global.u64 	%rd68, [%rd60+1792];
	ld.global.u64 	%rd69, [%rd60+2048];
	ld.global.u64 	%rd70, [%rd60+2304];
	ld.global.u64 	%rd71, [%rd60+2560];
	ld.global.u64 	%rd72, [%rd60+2816];
	ld.global.u64 	%rd73, [%rd60+3072];
	ld.global.u64 	%rd74, [%rd60+3328];
	ld.global.u64 	%rd75, [%rd60+3584];
	ld.global.u64 	%rd76, [%rd60+3840];
	// begin inline asm
	mov.u32 %r199, %laneid;
	// end inline asm
	add.s32 	%r210, %r199, %r208;
	shr.s32 	%r211, %r210, 5;
	add.s32 	%r212, %r211, %r210;
	shl.b32 	%r213, %r212, 3;
	mov.u32 	%r214, _ZZ18gpu_merge_intervalPmS_E12temp_storage;
	add.s32 	%r215, %r214, %r213;
	st.shared.u64 	[%r215], %rd61;
	add.s32 	%r216, %r210, 32;
	shr.s32 	%r217, %r216, 5;
	add.s32 	%r218, %r217, %r210;
	shl.b32 	%r219, %r218, 3;
	add.s32 	%r220, %r214, %r219;
	st.shared.u64 	[%r220+256], %rd62;
	add.s32 	%r221, %r210, 64;
	shr.s32 	%r222, %r221, 5;
	add.s32 	%r223, %r222, %r210;
	shl.b32 	%r224, %r223, 3;
	add.s32 	%r225, %r214, %r224;
	st.shared.u64 	[%r225+512], %rd63;
	add.s32 	%r226, %r210, 96;
	shr.s32 	%r227, %r226, 5;
	add.s32 	%r228, %r227, %r210;
	shl.b32 	%r229, %r228, 3;
	add.s32 	%r230, %r214, %r229;
	st.shared.u64 	[%r230+768], %rd64;
	add.s32 	%r231, %r210, 128;
	shr.s32 	%r232, %r231, 5;
	add.s32 	%r233, %r232, %r210;
	shl.b32 	%r234, %r233, 3;
	add.s32 	%r235, %r214, %r234;
	st.shared.u64 	[%r235+1024], %rd65;
	add.s32 	%r236, %r210, 160;
	shr.s32 	%r237, %r236, 5;
	add.s32 	%r238, %r237, %r210;
	shl.b32 	%r239, %r238, 3;
	add.s32 	%r240, %r214, %r239;
	st.shared.u64 	[%r240+1280], %rd66;
	add.s32 	%r241, %r210, 192;
	shr.s32 	%r242, %r241, 5;
	add.s32 	%r243, %r242, %r210;
	shl.b32 	%r244, %r243, 3;
	add.s32 	%r245, %r214, %r244;
	st.shared.u64 	[%r245+1536], %rd67;
	add.s32 	%r246, %r210, 224;
	shr.s32 	%r247, %r246, 5;
	add.s32 	%r248, %r247, %r210;
	shl.b32 	%r249, %r248, 3;
	add.s32 	%r250, %r214, %r249;
	st.shared.u64 	[%r250+1792], %rd68;
	add.s32 	%r251, %r210, 256;
	shr.s32 	%r252, %r251, 5;
	add.s32 	%r253, %r252, %r210;
	shl.b32 	%r254, %r253, 3;
	add.s32 	%r255, %r214, %r254;
	st.shared.u64 	[%r255+2048], %rd69;
	add.s32 	%r256, %r210, 288;
	shr.s32 	%r257, %r256, 5;
	add.s32 	%r258, %r257, %r210;
	shl.b32 	%r259, %r258, 3;
	add.s32 	%r260, %r214, %r259;
	st.shared.u64 	[%r260+2304], %rd70;
	add.s32 	%r261, %r210, 320;
	shr.s32 	%r262, %r261, 5;
	add.s32 	%r263, %r262, %r210;
	shl.b32 	%r264, %r263, 3;
	add.s32 	%r265, %r214, %r264;
	st.shared.u64 	[%r265+2560], %rd71;
	add.s32 	%r266, %r210, 352;
	shr.s32 	%r267, %r266, 5;
	add.s32 	%r268, %r267, %r210;
	shl.b32 	%r269, %r268, 3;
	add.s32 	%r270, %r214, %r269;
	st.shared.u64 	[%r270+2816], %rd72;
	add.s32 	%r271, %r210, 384;
	shr.s32 	%r272, %r271, 5;
	add.s32 	%r273, %r272, %r210;
	shl.b32 	%r274, %r273, 3;
	add.s32 	%r275, %r214, %r274;
	st.shared.u64 	[%r275+3072], %rd73;
	add.s32 	%r276, %r210, 416;
	shr.s32 	%r277, %r276, 5;
	add.s32 	%r278, %r277, %r210;
	shl.b32 	%r279, %r278, 3;
	add.s32 	%r280, %r214, %r279;
	st.shared.u64 	[%r280+3328], %rd74;
	add.s32 	%r281, %r210, 448;
	shr.s32 	%r282, %r281, 5;
	add.s32 	%r283, %r282, %r210;
	shl.b32 	%r284, %r283, 3;
	add.s32 	%r285, %r214, %r284;
	st.shared.u64 	[%r285+3584], %rd75;
	add.s32 	%r286, %r210, 480;
	shr.s32 	%r287, %r286, 5;
	add.s32 	%r288, %r287, %r210;
	shl.b32 	%r289, %r288, 3;
	add.s32 	%r290, %r214, %r289;
	st.shared.u64 	[%r290+3840], %rd76;
	bar.warp.sync 	-1;
	mad.lo.s32 	%r291, %r199, 15, %r210;
	shr.s32 	%r292, %r291, 5;
	add.s32 	%r293, %r292, %r291;
	shl.b32 	%r294, %r293, 3;
	add.s32 	%r295, %r214, %r294;
	ld.shared.u64 	%rd209, [%r295];
	add.s32 	%r296, %r291, 1;
	shr.s32 	%r297, %r296, 5;
	add.s32 	%r298, %r297, %r291;
	shl.b32 	%r299, %r298, 3;
	add.s32 	%r300, %r214, %r299;
	ld.shared.u64 	%rd77, [%r300+8];
	add.s32 	%r301, %r291, 2;
	shr.s32 	%r302, %r301, 5;
	add.s32 	%r303, %r302, %r291;
	shl.b32 	%r304, %r303, 3;
	add.s32 	%r305, %r214, %r304;
	ld.shared.u64 	%rd207, [%r305+16];
	add.s32 	%r306, %r291, 3;
	shr.s32 	%r307, %r306, 5;
	add.s32 	%r308, %r307, %r291;
	shl.b32 	%r309, %r308, 3;
	add.s32 	%r310, %r214, %r309;
	ld.shared.u64 	%rd78, [%r310+24];
	add.s32 	%r311, %r291, 4;
	shr.s32 	%r312, %r311, 5;
	add.s32 	%r313, %r312, %r291;
	shl.b32 	%r314, %r313, 3;
	add.s32 	%r315, %r214, %r314;
	ld.shared.u64 	%rd205, [%r315+32];
	add.s32 	%r316, %r291, 5;
	shr.s32 	%r317, %r316, 5;
	add.s32 	%r318, %r317, %r291;
	shl.b32 	%r319, %r318, 3;
	add.s32 	%r320, %r214, %r319;
	ld.shared.u64 	%rd79, [%r320+40];
	add.s32 	%r321, %r291, 6;
	shr.s32 	%r322, %r321, 5;
	add.s32 	%r323, %r322, %r291;
	shl.b32 	%r324, %r323, 3;
	add.s32 	%r325, %r214, %r324;
	ld.shared.u64 	%rd203, [%r325+48];
	add.s32 	%r326, %r291, 7;
	shr.s32 	%r327, %r326, 5;
	add.s32 	%r328, %r327, %r291;
	shl.b32 	%r329, %r328, 3;
	add.s32 	%r330, %r214, %r329;
	ld.shared.u64 	%rd80, [%r330+56];
	add.s32 	%r331, %r291, 8;
	shr.s32 	%r332, %r331, 5;
	add.s32 	%r333, %r332, %r291;
	shl.b32 	%r334, %r333, 3;
	add.s32 	%r335, %r214, %r334;
	ld.shared.u64 	%rd201, [%r335+64];
	add.s32 	%r336, %r291, 9;
	shr.s32 	%r337, %r336, 5;
	add.s32 	%r338, %r337, %r291;
	shl.b32 	%r339, %r338, 3;
	add.s32 	%r340, %r214, %r339;
	ld.shared.u64 	%rd81, [%r340+72];
	add.s32 	%r341, %r291, 10;
	shr.s32 	%r342, %r341, 5;
	add.s32 	%r343, %r342, %r291;
	shl.b32 	%r344, %r343, 3;
	add.s32 	%r345, %r214, %r344;
	ld.shared.u64 	%rd199, [%r345+80];
	add.s32 	%r346, %r291, 11;
	shr.s32 	%r347, %r346, 5;
	add.s32 	%r348, %r347, %r291;
	shl.b32 	%r349, %r348, 3;
	add.s32 	%r350, %r214, %r349;
	ld.shared.u64 	%rd82, [%r350+88];
	add.s32 	%r351, %r291, 12;
	shr.s32 	%r352, %r351, 5;
	add.s32 	%r353, %r352, %r291;
	shl.b32 	%r354, %r353, 3;
	add.s32 	%r355, %r214, %r354;
	ld.shared.u64 	%rd197, [%r355+96];
	add.s32 	%r356, %r291, 13;
	shr.s32 	%r357, %r356, 5;
	add.s32 	%r358, %r357, %r291;
	shl.b32 	%r359, %r358, 3;
	add.s32 	%r360, %r214, %r359;
	ld.shared.u64 	%rd83, [%r360+104];
	add.s32 	%r361, %r291, 14;
	shr.s32 	%r362, %r361, 5;
	add.s32 	%r363, %r362, %r291;
	shl.b32 	%r364, %r363, 3;
	add.s32 	%r365, %r214, %r364;
	ld.shared.u64 	%rd195, [%r365+112];
	add.s32 	%r366, %r291, 15;
	shr.s32 	%r367, %r366, 5;
	add.s32 	%r368, %r367, %r291;
	shl.b32 	%r369, %r368, 3;
	add.s32 	%r370, %r214, %r369;
	ld.shared.u64 	%rd84, [%r370+120];
	add.s64 	%rd208, %rd77, 1;
	add.s64 	%rd206, %rd78, 1;
	add.s64 	%rd204, %rd79, 1;
	add.s64 	%rd202, %rd80, 1;
	add.s64 	%rd200, %rd81, 1;
	add.s64 	%rd198, %rd82, 1;
	add.s64 	%rd196, %rd83, 1;
	add.s64 	%rd194, %rd84, 1;
	bar.sync 	0;
	shr.u32 	%r3, %r1, 5;
	shr.u32 	%r371, %r1, 1;
	add.s32 	%r372, %r371, %r207;
	shl.b32 	%r373, %r372, 2;
	add.s32 	%r4, %r214, %r373;
	shl.b32 	%r374, %r1, 2;
	add.s32 	%r5, %r214, %r374;
	mov.b64 	%rd53, 1;
	mov.b32 	%r200, 4;
	// begin inline asm
	shl.b64 %rd52, %rd53, %r200;
	// end inline asm
	add.s64 	%rd55, %rd52, -1;
	mov.b32 	%r1026, 0;
	// begin inline asm
	shl.b64 %rd54, %rd55, %r1026;
	// end inline asm
	shl.b32 	%r375, %r1, 5;
	add.s32 	%r6, %r5, %r375;
	shl.b32 	%r376, %r3, 2;
	add.s32 	%r377, %r214, %r376;
	add.s32 	%r7, %r377, 9216;
	add.s32 	%r8, %r4, %r373;
	shr.u32 	%r378, %r207, 5;
	add.s32 	%r379, %r378, %r207;
	shl.b32 	%r380, %r379, 3;
	add.s32 	%r9, %r214, %r380;
	shl.b32 	%r381, %r379, 2;
	sub.s32 	%r24, %r9, %r381;
	mov.b32 	%r1010, 1;
	mov.b32 	%r1009, -1;
	mov.u32 	%r1011, %r1009;
	mov.u32 	%r1012, %r1010;
	mov.u32 	%r1013, %r1009;
	mov.u32 	%r1014, %r1010;
	mov.u32 	%r1015, %r1009;
	mov.u32 	%r1016, %r1010;
	mov.u32 	%r1017, %r1009;
	mov.u32 	%r1018, %r1010;
	mov.u32 	%r1019, %r1009;
	mov.u32 	%r1020, %r1010;
	mov.u32 	%r1021, %r1009;
	mov.u32 	%r1022, %r1010;
	mov.u32 	%r1023, %r1009;
	mov.u32 	%r1024, %r1010;
$L__BB1_1:
	setp.ne.s32 	%p1, %r199, 31;
	mov.b32 	%r425, 0;
	st.shared.u32 	[%r5], %r425;
	st.shared.u32 	[%r5+1024], %r425;
	st.shared.u32 	[%r5+2048], %r425;
	st.shared.u32 	[%r5+3072], %r425;
	st.shared.u32 	[%r5+4096], %r425;
	st.shared.u32 	[%r5+5120], %r425;
	st.shared.u32 	[%r5+6144], %r425;
	st.shared.u32 	[%r5+7168], %r425;
	st.shared.u32 	[%r5+8192], %r425;
	// begin inline asm
	shr.b64 %rd85, %rd209, %r1026;
	// end inline asm
	cvt.u32.u64 	%r428, %rd85;
	cvt.u32.u64 	%r429, %rd54;
	and.b32  	%r430, %r429, %r428;
	shl.b32 	%r431, %r430, 10;
	and.b32  	%r432, %r431, 7168;
	add.s32 	%r433, %r5, %r432;
	shr.u32 	%r434, %r430, 2;
	and.b32  	%r435, %r434, 1073741822;
	add.s32 	%r57, %r433, %r435;
	ld.shared.u16 	%rs1, [%r57];
	add.s16 	%rs17, %rs1, 1;
	st.shared.u16 	[%r57], %rs17;
	// begin inline asm
	shr.b64 %rd87, %rd208, %r1026;
	// end inline asm
	cvt.u32.u64 	%r436, %rd87;
	and.b32  	%r437, %r429, %r436;
	shl.b32 	%r438, %r437, 10;
	and.b32  	%r439, %r438, 7168;
	add.s32 	%r440, %r5, %r439;
	shr.u32 	%r441, %r437, 2;
	and.b32  	%r442, %r441, 1073741822;
	add.s32 	%r58, %r440, %r442;
	ld.shared.u16 	%rs2, [%r58];
	add.s16 	%rs18, %rs2, 1;
	st.shared.u16 	[%r58], %rs18;
	// begin inline asm
	shr.b64 %rd89, %rd207, %r1026;
	// end inline asm
	cvt.u32.u64 	%r443, %rd89;
	and.b32  	%r444, %r429, %r443;
	shl.b32 	%r445, %r444, 10;
	and.b32  	%r446, %r445, 7168;
	add.s32 	%r447, %r5, %r446;
	shr.u32 	%r448, %r444, 2;
	and.b32  	%r449, %r448, 1073741822;
	add.s32 	%r59, %r447, %r449;
	ld.shared.u16 	%rs3, [%r59];
	add.s16 	%rs19, %rs3, 1;
	st.shared.u16 	[%r59], %rs19;
	// begin inline asm
	shr.b64 %rd91, %rd206, %r1026;
	// end inline asm
	cvt.u32.u64 	%r450, %rd91;
	and.b32  	%r451, %r429, %r450;
	shl.b32 	%r452, %r451, 10;
	and.b32  	%r453, %r452, 7168;
	add.s32 	%r454, %r5, %r453;
	shr.u32 	%r455, %r451, 2;
	and.b32  	%r456, %r455, 1073741822;
	add.s32 	%r60, %r454, %r456;
	ld.shared.u16 	%rs4, [%r60];
	add.s16 	%rs20, %rs4, 1;
	st.shared.u16 	[%r60], %rs20;
	// begin inline asm
	shr.b64 %rd93, %rd205, %r1026;
	// end inline asm
	cvt.u32.u64 	%r457, %rd93;
	and.b32  	%r458, %r429, %r457;
	shl.b32 	%r459, %r458, 10;
	and.b32  	%r460, %r459, 7168;
	add.s32 	%r461, %r5, %r460;
	shr.u32 	%r462, %r458, 2;
	and.b32  	%r463, %r462, 1073741822;
	add.s32 	%r61, %r461, %r463;
	ld.shared.u16 	%rs5, [%r61];
	add.s16 	%rs21, %rs5, 1;
	st.shared.u16 	[%r61], %rs21;
	// begin inline asm
	shr.b64 %rd95, %rd204, %r1026;
	// end inline asm
	cvt.u32.u64 	%r464, %rd95;
	and.b32  	%r465, %r429, %r464;
	shl.b32 	%r466, %r465, 10;
	and.b32  	%r467, %r466, 7168;
	add.s32 	%r468, %r5, %r467;
	shr.u32 	%r469, %r465, 2;
	and.b32  	%r470, %r469, 1073741822;
	add.s32 	%r62, %r468, %r470;
	ld.shared.u16 	%rs6, [%r62];
	add.s16 	%rs22, %rs6, 1;
	st.shared.u16 	[%r62], %rs22;
	// begin inline asm
	shr.b64 %rd97, %rd203, %r1026;
	// end inline asm
	cvt.u32.u64 	%r471, %rd97;
	and.b32  	%r472, %r429, %r471;
	shl.b32 	%r473, %r472, 10;
	and.b32  	%r474, %r473, 7168;
	add.s32 	%r475, %r5, %r474;
	shr.u32 	%r476, %r472, 2;
	and.b32  	%r477, %r476, 1073741822;
	add.s32 	%r63, %r475, %r477;
	ld.shared.u16 	%rs7, [%r63];
	add.s16 	%rs23, %rs7, 1;
	st.shared.u16 	[%r63], %rs23;
	// begin inline asm
	shr.b64 %rd99, %rd202, %r1026;
	// end inline asm
	cvt.u32.u64 	%r478, %rd99;
	and.b32  	%r479, %r429, %r478;
	shl.b32 	%r480, %r479, 10;
	and.b32  	%r481, %r480, 7168;
	add.s32 	%r482, %r5, %r481;
	shr.u32 	%r483, %r479, 2;
	and.b32  	%r484, %r483, 1073741822;
	add.s32 	%r64, %r482, %r484;
	ld.shared.u16 	%rs8, [%r64];
	add.s16 	%rs24, %rs8, 1;
	st.shared.u16 	[%r64], %rs24;
	// begin inline asm
	shr.b64 %rd101, %rd201, %r1026;
	// end inline asm
	cvt.u32.u64 	%r485, %rd101;
	and.b32  	%r486, %r429, %r485;
	shl.b32 	%r487, %r486, 10;
	and.b32  	%r488, %r487, 7168;
	add.s32 	%r489, %r5, %r488;
	shr.u32 	%r490, %r486, 2;
	and.b32  	%r491, %r490, 1073741822;
	add.s32 	%r65, %r489, %r491;
	ld.shared.u16 	%rs9, [%r65];
	add.s16 	%rs25, %rs9, 1;
	st.shared.u16 	[%r65], %rs25;
	// begin inline asm
	shr.b64 %rd103, %rd200, %r1026;
	// end inline asm
	cvt.u32.u64 	%r492, %rd103;
	and.b32  	%r493, %r429, %r492;
	shl.b32 	%r494, %r493, 10;
	and.b32  	%r495, %r494, 7168;
	add.s32 	%r496, %r5, %r495;
	shr.u32 	%r497, %r493, 2;
	and.b32  	%r498, %r497, 1073741822;
	add.s32 	%r66, %r496, %r498;
	ld.shared.u16 	%rs10, [%r66];
	add.s16 	%rs26, %rs10, 1;
	st.shared.u16 	[%r66], %rs26;
	// begin inline asm
	shr.b64 %rd105, %rd199, %r1026;
	// end inline asm
	cvt.u32.u64 	%r499, %rd105;
	and.b32  	%r500, %r429, %r499;
	shl.b32 	%r501, %r500, 10;
	and.b32  	%r502, %r501, 7168;
	add.s32 	%r503, %r5, %r502;
	shr.u32 	%r504, %r500, 2;
	and.b32  	%r505, %r504, 1073741822;
	add.s32 	%r67, %r503, %r505;
	ld.shared.u16 	%rs11, [%r67];
	add.s16 	%rs27, %rs11, 1;
	st.shared.u16 	[%r67], %rs27;
	// begin inline asm
	shr.b64 %rd107, %rd198, %r1026;
	// end inline asm
	cvt.u32.u64 	%r506, %rd107;
	and.b32  	%r507, %r429, %r506;
	shl.b32 	%r508, %r507, 10;
	and.b32  	%r509, %r508, 7168;
	add.s32 	%r510, %r5, %r509;
	shr.u32 	%r511, %r507, 2;
	and.b32  	%r512, %r511, 1073741822;
	add.s32 	%r68, %r510, %r512;
	ld.shared.u16 	%rs12, [%r68];
	add.s16 	%rs28, %rs12, 1;
	st.shared.u16 	[%r68], %rs28;
	// begin inline asm
	shr.b64 %rd109, %rd197, %r1026;
	// end inline asm
	cvt.u32.u64 	%r513, %rd109;
	and.b32  	%r514, %r429, %r513;
	shl.b32 	%r515, %r514, 10;
	and.b32  	%r516, %r515, 7168;
	add.s32 	%r517, %r5, %r516;
	shr.u32 	%r518, %r514, 2;
	and.b32  	%r519, %r518, 1073741822;
	add.s32 	%r69, %r517, %r519;
	ld.shared.u16 	%rs13, [%r69];
	add.s16 	%rs29, %rs13, 1;
	st.shared.u16 	[%r69], %rs29;
	// begin inline asm
	shr.b64 %rd111, %rd196, %r1026;
	// end inline asm
	cvt.u32.u64 	%r520, %rd111;
	and.b32  	%r521, %r429, %r520;
	shl.b32 	%r522, %r521, 10;
	and.b32  	%r523, %r522, 7168;
	add.s32 	%r524, %r5, %r523;
	shr.u32 	%r525, %r521, 2;
	and.b32  	%r526, %r525, 1073741822;
	add.s32 	%r70, %r524, %r526;
	ld.shared.u16 	%rs14, [%r70];
	add.s16 	%rs30, %rs14, 1;
	st.shared.u16 	[%r70], %rs30;
	// begin inline asm
	shr.b64 %rd113, %rd195, %r1026;
	// end inline asm
	cvt.u32.u64 	%r527, %rd113;
	and.b32  	%r528, %r429, %r527;
	shl.b32 	%r529, %r528, 10;
	and.b32  	%r530, %r529, 7168;
	add.s32 	%r531, %r5, %r530;
	shr.u32 	%r532, %r528, 2;
	and.b32  	%r533, %r532, 1073741822;
	add.s32 	%r71, %r531, %r533;
	ld.shared.u16 	%rs15, [%r71];
	add.s16 	%rs31, %rs15, 1;
	st.shared.u16 	[%r71], %rs31;
	// begin inline asm
	shr.b64 %rd115, %rd194, %r1026;
	// end inline asm
	cvt.u32.u64 	%r534, %rd115;
	and.b32  	%r535, %r429, %r534;
	shl.b32 	%r536, %r535, 10;
	and.b32  	%r537, %r536, 7168;
	add.s32 	%r538, %r5, %r537;
	shr.u32 	%r539, %r535, 2;
	and.b32  	%r540, %r539, 1073741822;
	add.s32 	%r72, %r538, %r540;
	ld.shared.u16 	%rs16, [%r72];
	add.s16 	%rs32, %rs16, 1;
	st.shared.u16 	[%r72], %rs32;
	bar.sync 	0;
	ld.shared.u32 	%r73, [%r6];
	ld.shared.u32 	%r541, [%r6+4];
	ld.shared.u32 	%r542, [%r6+8];
	ld.shared.u32 	%r543, [%r6+12];
	ld.shared.u32 	%r544, [%r6+16];
	ld.shared.u32 	%r545, [%r6+20];
	ld.shared.u32 	%r546, [%r6+24];
	ld.shared.u32 	%r547, [%r6+28];
	ld.shared.u32 	%r548, [%r6+32];
	add.s32 	%r74, %r541, %r73;
	add.s32 	%r75, %r542, %r74;
	add.s32 	%r76, %r543, %r75;
	add.s32 	%r77, %r544, %r76;
	add.s32 	%r78, %r545, %r77;
	add.s32 	%r79, %r546, %r78;
	add.s32 	%r80, %r547, %r79;
	add.s32 	%r402, %r548, %r80;
	mov.b32 	%r400, 1;
	mov.b32 	%r427, -1;
	// begin inline asm
	{  .reg .u32 r0;  .reg .pred p;  shfl.sync.up.b32 r0|p, %r402, %r400, %r425, %r427;  @p add.u32 r0, r0, %r402;  mov.u32 %r398, r0;}
	// end inline asm
	mov.b32 	%r406, 2;
	// begin inline asm
	{  .reg .u32 r0;  .reg .pred p;  shfl.sync.up.b32 r0|p, %r398, %r406, %r425, %r427;  @p add.u32 r0, r0, %r398;  mov.u32 %r404, r0;}
	// end inline asm
	mov.b32 	%r412, 4;
	// begin inline asm
	{  .reg .u32 r0;  .reg .pred p;  shfl.sync.up.b32 r0|p, %r404, %r412, %r425, %r427;  @p add.u32 r0, r0, %r404;  mov.u32 %r410, r0;}
	// end inline asm
	mov.b32 	%r418, 8;
	// begin inline asm
	{  .reg .u32 r0;  .reg .pred p;  shfl.sync.up.b32 r0|p, %r410, %r418, %r425, %r427;  @p add.u32 r0, r0, %r410;  mov.u32 %r416, r0;}
	// end inline asm
	mov.b32 	%r424, 16;
	// begin inline asm
	{  .reg .u32 r0;  .reg .pred p;  shfl.sync.up.b32 r0|p, %r416, %r424, %r425, %r427;  @p add.u32 r0, r0, %r416;  mov.u32 %r422, r0;}
	// end inline asm
	@%p1 bra 	$L__BB1_3;
	st.shared.u32 	[%r7], %r422;
$L__BB1_3:
	sub.s32 	%r549, %r422, %r402;
	setp.ne.s32 	%p2, %r199, 0;
	setp.gt.u32 	%p3, %r1, 31;
	setp.eq.s32 	%p4, %r3, 7;
	setp.eq.s32 	%p5, %r3, 6;
	setp.eq.s32 	%p6, %r3, 5;
	setp.eq.s32 	%p7, %r3, 4;
	setp.eq.s32 	%p8, %r3, 3;
	setp.eq.s32 	%p9, %r3, 2;
	setp.eq.s32 	%p10, %r3, 1;
	bar.sync 	0;
	ld.shared.v4.u32 	{%r550, %r551, %r552, %r553}, [_ZZ18gpu_merge_intervalPmS_E12temp_storage+9216];
	selp.b32 	%r554, %r550, %r1025, %p10;
	add.s32 	%r555, %r551, %r550;
	selp.b32 	%r556, %r555, %r554, %p9;
	add.s32 	%r557, %r555, %r552;
	selp.b32 	%r558, %r557, %r556, %p8;
	add.s32 	%r559, %r557, %r553;
	selp.b32 	%r560, %r559, %r558, %p7;
	ld.shared.v4.u32 	{%r561, %r562, %r563, %r564}, [_ZZ18gpu_merge_intervalPmS_E12temp_storage+9232];
	add.s32 	%r565, %r559, %r561;
	selp.b32 	%r566, %r565, %r560, %p6;
	add.s32 	%r567, %r565, %r562;
	selp.b32 	%r568, %r567, %r566, %p5;
	add.s32 	%r569, %r567, %r563;
	selp.b32 	%r1025, %r569, %r568, %p4;
	add.s32 	%r84, %r569, %r564;
	selp.b32 	%r570, %r549, 0, %p2;
	add.s32 	%r571, %r1025, %r570;
	selp.b32 	%r1027, %r571, %r549, %p3;
	or.pred  	%p11, %p3, %p2;
	@%p11 bra 	$L__BB1_5;
	shl.b32 	%r1027, %r84, 16;
	st.shared.u32 	[_ZZ18gpu_merge_intervalPmS_E12temp_storage+9256], %r1027;
$L__BB1_5:
	setp.eq.s32 	%p12, %r1, 0;
	bar.sync 	0;
	mov.u32 	%r572, _ZZ18gpu_merge_intervalPmS_E12temp_storage;
	ld.shared.u32 	%r573, [_ZZ18gpu_merge_intervalPmS_E12temp_storage+9256];
	selp.b32 	%r574, 0, %r573, %p12;
	add.s32 	%r575, %r1027, %r574;
	add.s32 	%r576, %r73, %r575;
	add.s32 	%r577, %r74, %r575;
	add.s32 	%r578, %r75, %r575;
	add.s32 	%r579, %r76, %r575;
	add.s32 	%r580, %r77, %r575;
	add.s32 	%r581, %r78, %r575;
	add.s32 	%r582, %r79, %r575;
	add.s32 	%r583, %r80, %r575;
	st.shared.u32 	[%r6], %r575;
	st.shared.u32 	[%r6+4], %r576;
	st.shared.u32 	[%r6+8], %r577;
	st.shared.u32 	[%r6+12], %r578;
	st.shared.u32 	[%r6+16], %r579;
	st.shared.u32 	[%r6+20], %r580;
	st.shared.u32 	[%r6+24], %r581;
	st.shared.u32 	[%r6+28], %r582;
	st.shared.u32 	[%r6+32], %r583;
	bar.sync 	0;
	cvt.u32.u16 	%r584, %rs1;
	ld.shared.u16 	%r585, [%r57];
	add.s32 	%r586, %r585, %r584;
	cvt.u32.u16 	%r587, %rs2;
	ld.shared.u16 	%r588, [%r58];
	add.s32 	%r589, %r588, %r587;
	cvt.u32.u16 	%r590, %rs3;
	ld.shared.u16 	%r591, [%r59];
	add.s32 	%r592, %r591, %r590;
	cvt.u32.u16 	%r593, %rs4;
	ld.shared.u16 	%r594, [%r60];
	add.s32 	%r595, %r594, %r593;
	cvt.u32.u16 	%r596, %rs5;
	ld.shared.u16 	%r597, [%r61];
	add.s32 	%r598, %r597, %r596;
	cvt.u32.u16 	%r599, %rs6;
	ld.shared.u16 	%r600, [%r62];
	add.s32 	%r601, %r600, %r599;
	cvt.u32.u16 	%r602, %rs7;
	ld.shared.u16 	%r603, [%r63];
	add.s32 	%r604, %r603, %r602;
	cvt.u32.u16 	%r605, %rs8;
	ld.shared.u16 	%r606, [%r64];
	add.s32 	%r607, %r606, %r605;
	cvt.u32.u16 	%r608, %rs9;
	ld.shared.u16 	%r609, [%r65];
	add.s32 	%r610, %r609, %r608;
	cvt.u32.u16 	%r611, %rs10;
	ld.shared.u16 	%r612, [%r66];
	add.s32 	%r613, %r612, %r611;
	cvt.u32.u16 	%r614, %rs11;
	ld.shared.u16 	%r615, [%r67];
	add.s32 	%r616, %r615, %r614;
	cvt.u32.u16 	%r617, %rs12;
	ld.shared.u16 	%r618, [%r68];
	add.s32 	%r619, %r618, %r617;
	cvt.u32.u16 	%r620, %rs13;
	ld.shared.u16 	%r621, [%r69];
	add.s32 	%r622, %r621, %r620;
	cvt.u32.u16 	%r623, %rs14;
	ld.shared.u16 	%r624, [%r70];
	add.s32 	%r625, %r624, %r623;
	cvt.u32.u16 	%r626, %rs15;
	ld.shared.u16 	%r627, [%r71];
	add.s32 	%r628, %r627, %r626;
	cvt.u32.u16 	%r629, %rs16;
	ld.shared.u16 	%r630, [%r72];
	add.s32 	%r631, %r630, %r629;
	bar.sync 	0;
	shr.u32 	%r632, %r586, 5;
	add.s32 	%r633, %r632, %r586;
	shl.b32 	%r634, %r633, 3;
	add.s32 	%r635, %r572, %r634;
	st.shared.u64 	[%r635], %rd209;
	shr.u32 	%r636, %r589, 5;
	add.s32 	%r637, %r636, %r589;
	shl.b32 	%r638, %r637, 3;
	add.s32 	%r639, %r572, %r638;
	st.shared.u64 	[%r639], %rd208;
	shr.u32 	%r640, %r592, 5;
	add.s32 	%r641, %r640, %r592;
	shl.b32 	%r642, %r641, 3;
	add.s32 	%r643, %r572, %r642;
	st.shared.u64 	[%r643], %rd207;
	shr.u32 	%r644, %r595, 5;
	add.s32 	%r645, %r644, %r595;
	shl.b32 	%r646, %r645, 3;
	add.s32 	%r647, %r572, %r646;
	st.shared.u64 	[%r647], %rd206;
	shr.u32 	%r648, %r598, 5;
	add.s32 	%r649, %r648, %r598;
	shl.b32 	%r650, %r649, 3;
	add.s32 	%r651, %r572, %r650;
	st.shared.u64 	[%r651], %rd205;
	shr.u32 	%r652, %r601, 5;
	add.s32 	%r653, %r652, %r601;
	shl.b32 	%r654, %r653, 3;
	add.s32 	%r655, %r572, %r654;
	st.shared.u64 	[%r655], %rd204;
	shr.u32 	%r656, %r604, 5;
	add.s32 	%r657, %r656, %r604;
	shl.b32 	%r658, %r657, 3;
	add.s32 	%r659, %r572, %r658;
	st.shared.u64 	[%r659], %rd203;
	shr.u32 	%r660, %r607, 5;
	add.s32 	%r661, %r660, %r607;
	shl.b32 	%r662, %r661, 3;
	add.s32 	%r663, %r572, %r662;
	st.shared.u64 	[%r663], %rd202;
	shr.u32 	%r664, %r610, 5;
	add.s32 	%r665, %r664, %r610;
	shl.b32 	%r666, %r665, 3;
	add.s32 	%r667, %r572, %r666;
	st.shared.u64 	[%r667], %rd201;
	shr.u32 	%r668, %r613, 5;
	add.s32 	%r669, %r668, %r613;
	shl.b32 	%r670, %r669, 3;
	add.s32 	%r671, %r572, %r670;
	st.shared.u64 	[%r671], %rd200;
	shr.u32 	%r672, %r616, 5;
	add.s32 	%r673, %r672, %r616;
	shl.b32 	%r674, %r673, 3;
	add.s32 	%r675, %r572, %r674;
	st.shared.u64 	[%r675], %rd199;
	shr.u32 	%r676, %r619, 5;
	add.s32 	%r677, %r676, %r619;
	shl.b32 	%r678, %r677, 3;
	add.s32 	%r679, %r572, %r678;
	st.shared.u64 	[%r679], %rd198;
	shr.u32 	%r680, %r622, 5;
	add.s32 	%r681, %r680, %r622;
	shl.b32 	%r682, %r681, 3;
	add.s32 	%r683, %r572, %r682;
	st.shared.u64 	[%r683], %rd197;
	shr.u32 	%r684, %r625, 5;
	add.s32 	%r685, %r684, %r625;
	shl.b32 	%r686, %r685, 3;
	add.s32 	%r687, %r572, %r686;
	st.shared.u64 	[%r687], %rd196;
	shr.u32 	%r688, %r628, 5;
	add.s32 	%r689, %r688, %r628;
	shl.b32 	%r690, %r689, 3;
	add.s32 	%r691, %r572, %r690;
	st.shared.u64 	[%r691], %rd195;
	shr.u32 	%r692, %r631, 5;
	add.s32 	%r693, %r692, %r631;
	shl.b32 	%r694, %r693, 3;
	add.s32 	%r695, %r572, %r694;
	st.shared.u64 	[%r695], %rd194;
	bar.sync 	0;
	ld.shared.u64 	%rd209, [%r8];
	ld.shared.u64 	%rd208, [%r9+8];
	ld.shared.u64 	%rd207, [%r9+16];
	ld.shared.u64 	%rd206, [%r9+24];
	ld.shared.u64 	%rd205, [%r9+32];
	ld.shared.u64 	%rd204, [%r9+40];
	ld.shared.u64 	%rd203, [%r9+48];
	ld.shared.u64 	%rd202, [%r9+56];
	ld.shared.u64 	%rd201, [%r9+64];
	ld.shared.u64 	%rd200, [%r9+72];
	ld.shared.u64 	%rd199, [%r9+80];
	ld.shared.u64 	%rd198, [%r9+88];
	ld.shared.u64 	%rd197, [%r9+96];
	ld.shared.u64 	%rd196, [%r9+104];
	ld.shared.u64 	%rd195, [%r9+112];
	ld.shared.u64 	%rd194, [%r9+120];
	bar.sync 	0;
	shl.b32 	%r696, %r633, 2;
	sub.s32 	%r697, %r635, %r696;
	st.shared.u32 	[%r697], %r1024;
	shl.b32 	%r698, %r637, 2;
	sub.s32 	%r699, %r639, %r698;
	st.shared.u32 	[%r699], %r1023;
	shl.b32 	%r700, %r641, 2;
	sub.s32 	%r701, %r643, %r700;
	st.shared.u32 	[%r701], %r1022;
	shl.b32 	%r702, %r645, 2;
	sub.s32 	%r703, %r647, %r702;
	st.shared.u32 	[%r703], %r1021;
	shl.b32 	%r704, %r649, 2;
	sub.s32 	%r705, %r651, %r704;
	st.shared.u32 	[%r705], %r1020;
	shl.b32 	%r706, %r653, 2;
	sub.s32 	%r707, %r655, %r706;
	st.shared.u32 	[%r707], %r1019;
	shl.b32 	%r708, %r657, 2;
	sub.s32 	%r709, %r659, %r708;
	st.shared.u32 	[%r709], %r1018;
	shl.b32 	%r710, %r661, 2;
	sub.s32 	%r711, %r663, %r710;
	st.shared.u32 	[%r711], %r1017;
	shl.b32 	%r712, %r665, 2;
	sub.s32 	%r713, %r667, %r712;
	st.shared.u32 	[%r713], %r1016;
	shl.b32 	%r714, %r669, 2;
	sub.s32 	%r715, %r671, %r714;
	st.shared.u32 	[%r715], %r1015;
	shl.b32 	%r716, %r673, 2;
	sub.s32 	%r717, %r675, %r716;
	st.shared.u32 	[%r717], %r1014;
	shl.b32 	%r718, %r677, 2;
	sub.s32 	%r719, %r679, %r718;
	st.shared.u32 	[%r719], %r1013;
	shl.b32 	%r720, %r681, 2;
	sub.s32 	%r721, %r683, %r720;
	st.shared.u32 	[%r721], %r1012;
	shl.b32 	%r722, %r685, 2;
	sub.s32 	%r723, %r687, %r722;
	st.shared.u32 	[%r723], %r1011;
	shl.b32 	%r724, %r689, 2;
	sub.s32 	%r725, %r691, %r724;
	st.shared.u32 	[%r725], %r1010;
	shl.b32 	%r726, %r693, 2;
	sub.s32 	%r727, %r695, %r726;
	st.shared.u32 	[%r727], %r1009;
	bar.sync 	0;
	ld.shared.u32 	%r1024, [%r4];
	ld.shared.u32 	%r1023, [%r24+4];
	ld.shared.u32 	%r1022, [%r24+8];
	ld.shared.u32 	%r1021, [%r24+12];
	ld.shared.u32 	%r1020, [%r24+16];
	ld.shared.u32 	%r1019, [%r24+20];
	ld.shared.u32 	%r1018, [%r24+24];
	ld.shared.u32 	%r1017, [%r24+28];
	ld.shared.u32 	%r1016, [%r24+32];
	ld.shared.u32 	%r1015, [%r24+36];
	ld.shared.u32 	%r1014, [%r24+40];
	ld.shared.u32 	%r1013, [%r24+44];
	ld.shared.u32 	%r1012, [%r24+48];
	ld.shared.u32 	%r1011, [%r24+52];
	ld.shared.u32 	%r1010, [%r24+56];
	ld.shared.u32 	%r1009, [%r24+60];
	setp.gt.u32 	%p13, %r1026, 59;
	@%p13 bra 	$L__BB1_7;
	add.s32 	%r1026, %r1026, 4;
	bar.sync 	0;
	bra.uni 	$L__BB1_1;
$L__BB1_7:
	bar.sync 	0;
	add.s32 	%r105, %r1023, %r1024;
	add.s32 	%r106, %r1022, %r105;
	add.s32 	%r107, %r1021, %r106;
	add.s32 	%r108, %r1020, %r107;
	add.s32 	%r109, %r1019, %r108;
	add.s32 	%r110, %r1018, %r109;
	add.s32 	%r111, %r1017, %r110;
	add.s32 	%r112, %r1016, %r111;
	add.s32 	%r113, %r1015, %r112;
	add.s32 	%r114, %r1014, %r113;
	add.s32 	%r115, %r1013, %r114;
	add.s32 	%r116, %r1012, %r115;
	add.s32 	%r117, %r1011, %r116;
	add.s32 	%r118, %r1010, %r117;
	add.s32 	%r119, %r1009, %r118;
	shr.u32 	%r728, %r1, 3;
	add.s32 	%r729, %r728, %r1;
	shl.b32 	%r730, %r729, 2;
	add.s32 	%r732, %r572, %r730;
	add.s32 	%r120, %r732, 16;
	st.shared.u32 	[%r732+16], %r119;
	bar.sync 	0;
	setp.gt.u32 	%p14, %r1, 31;
	@%p14 bra 	$L__BB1_9;
	ld.shared.u32 	%r763, [%r6+16];
	ld.shared.u32 	%r764, [%r6+20];
	ld.shared.u32 	%r765, [%r6+24];
	ld.shared.u32 	%r766, [%r6+28];
	ld.shared.u32 	%r767, [%r6+32];
	ld.shared.u32 	%r768, [%r6+36];
	ld.shared.u32 	%r769, [%r6+40];
	ld.shared.u32 	%r770, [%r6+44];
	add.s32 	%r771, %r764, %r763;
	add.s32 	%r772, %r771, %r765;
	add.s32 	%r773, %r772, %r766;
	add.s32 	%r774, %r773, %r767;
	add.s32 	%r775, %r774, %r768;
	add.s32 	%r776, %r775, %r769;
	add.s32 	%r737, %r776, %r770;
	mov.b32 	%r735, 1;
	mov.b32 	%r760, 0;
	mov.b32 	%r762, -1;
	// begin inline asm
	{  .reg .s32 r0;  .reg .pred p;  shfl.sync.up.b32 r0|p, %r737, %r735, %r760, %r762;  @p add.s32 r0, r0, %r737;  mov.s32 %r733, r0;}
	// end inline asm
	mov.b32 	%r741, 2;
	// begin inline asm
	{  .reg .s32 r0;  .reg .pred p;  shfl.sync.up.b32 r0|p, %r733, %r741, %r760, %r762;  @p add.s32 r0, r0, %r733;  mov.s32 %r739, r0;}
	// end inline asm
	mov.b32 	%r747, 4;
	// begin inline asm
	{  .reg .s32 r0;  .reg .pred p;  shfl.sync.up.b32 r0|p, %r739, %r747, %r760, %r762;  @p add.s32 r0, r0, %r739;  mov.s32 %r745, r0;}
	// end inline asm
	mov.b32 	%r753, 8;
	// begin inline asm
	{  .reg .s32 r0;  .reg .pred p;  shfl.sync.up.b32 r0|p, %r745, %r753, %r760, %r762;  @p add.s32 r0, r0, %r745;  mov.s32 %r751, r0;}
	// end inline asm
	mov.b32 	%r759, 16;
	// begin inline asm
	{  .reg .s32 r0;  .reg .pred p;  shfl.sync.up.b32 r0|p, %r751, %r759, %r760, %r762;  @p add.s32 r0, r0, %r751;  mov.s32 %r757, r0;}
	// end inline asm
	sub.s32 	%r777, %r757, %r737;
	ld.shared.u32 	%r778, [%r6+16];
	ld.shared.u32 	%r779, [%r6+20];
	ld.shared.u32 	%r780, [%r6+24];
	ld.shared.u32 	%r781, [%r6+28];
	ld.shared.u32 	%r782, [%r6+32];
	ld.shared.u32 	%r783, [%r6+36];
	ld.shared.u32 	%r784, [%r6+40];
	add.s32 	%r785, %r778, %r777;
	add.s32 	%r786, %r779, %r785;
	add.s32 	%r787, %r780, %r786;
	add.s32 	%r788, %r781, %r787;
	add.s32 	%r789, %r782, %r788;
	add.s32 	%r790, %r783, %r789;
	add.s32 	%r791, %r784, %r790;
	st.shared.u32 	[%r6+16], %r777;
	st.shared.u32 	[%r6+20], %r785;
	st.shared.u32 	[%r6+24], %r786;
	st.shared.u32 	[%r6+28], %r787;
	st.shared.u32 	[%r6+32], %r788;
	st.shared.u32 	[%r6+36], %r789;
	st.shared.u32 	[%r6+40], %r790;
	st.shared.u32 	[%r6+44], %r791;
$L__BB1_9:
	setp.gt.u32 	%p15, %r1, 31;
	setp.eq.s32 	%p16, %r1, 0;
	bar.sync 	0;
	ld.shared.u32 	%r792, [%r120];
	selp.b32 	%r793, 0, %r792, %p16;
	add.s32 	%r121, %r1024, %r793;
	add.s32 	%r122, %r105, %r793;
	add.s32 	%r123, %r106, %r793;
	add.s32 	%r124, %r107, %r793;
	add.s32 	%r125, %r108, %r793;
	add.s32 	%r126, %r109, %r793;
	add.s32 	%r127, %r110, %r793;
	add.s32 	%r128, %r111, %r793;
	add.s32 	%r129, %r112, %r793;
	add.s32 	%r130, %r113, %r793;
	add.s32 	%r131, %r114, %r793;
	add.s32 	%r132, %r115, %r793;
	add.s32 	%r133, %r116, %r793;
	add.s32 	%r134, %r117, %r793;
	add.s32 	%r135, %r118, %r793;
	add.s32 	%r136, %r119, %r793;
	bar.sync 	0;
	setp.eq.s32 	%p17, %r121, 1;
	setp.eq.s32 	%p18, %r121, 0;
	selp.u32 	%r137, 1, 0, %p18;
	selp.u32 	%r138, 1, 0, %p17;
	setp.eq.s32 	%p19, %r122, 1;
	selp.u32 	%r794, 1, 0, %p19;
	setp.eq.s32 	%p20, %r123, 1;
	selp.u32 	%r795, 1, 0, %p20;
	setp.eq.s32 	%p21, %r124, 1;
	selp.u32 	%r796, 1, 0, %p21;
	setp.eq.s32 	%p22, %r125, 1;
	selp.u32 	%r797, 1, 0, %p22;
	setp.eq.s32 	%p23, %r126, 1;
	selp.u32 	%r798, 1, 0, %p23;
	setp.eq.s32 	%p24, %r127, 1;
	selp.u32 	%r799, 1, 0, %p24;
	setp.eq.s32 	%p25, %r128, 1;
	selp.u32 	%r800, 1, 0, %p25;
	setp.eq.s32 	%p26, %r129, 1;
	selp.u32 	%r801, 1, 0, %p26;
	setp.eq.s32 	%p27, %r130, 1;
	selp.u32 	%r802, 1, 0, %p27;
	setp.eq.s32 	%p28, %r131, 1;
	selp.u32 	%r803, 1, 0, %p28;
	setp.eq.s32 	%p29, %r132, 1;
	selp.u32 	%r804, 1, 0, %p29;
	setp.eq.s32 	%p30, %r133, 1;
	selp.u32 	%r805, 1, 0, %p30;
	setp.eq.s32 	%p31, %r134, 1;
	selp.u32 	%r806, 1, 0, %p31;
	setp.eq.s32 	%p32, %r135, 1;
	selp.u32 	%r807, 1, 0, %p32;
	setp.eq.s32 	%p33, %r136, 1;
	selp.u32 	%r808, 1, 0, %p33;
	add.s32 	%r139, %r794, %r138;
	add.s32 	%r140, %r139, %r795;
	add.s32 	%r141, %r140, %r796;
	add.s32 	%r142, %r141, %r797;
	add.s32 	%r143, %r142, %r798;
	add.s32 	%r144, %r143, %r799;
	add.s32 	%r145, %r144, %r800;
	add.s32 	%r146, %r145, %r801;
	add.s32 	%r147, %r146, %r802;
	add.s32 	%r148, %r147, %r803;
	add.s32 	%r149, %r148, %r804;
	add.s32 	%r150, %r149, %r805;
	add.s32 	%r151, %r150, %r806;
	add.s32 	%r152, %r151, %r807;
	add.s32 	%r809, %r152, %r808;
	st.shared.u32 	[%r120], %r809;
	bar.sync 	0;
	@%p15 bra 	$L__BB1_11;
	ld.shared.u32 	%r840, [%r6+16];
	ld.shared.u32 	%r841, [%r6+20];
	ld.shared.u32 	%r842, [%r6+24];
	ld.shared.u32 	%r843, [%r6+28];
	ld.shared.u32 	%r844, [%r6+32];
	ld.shared.u32 	%r845, [%r6+36];
	ld.shared.u32 	%r846, [%r6+40];
	ld.shared.u32 	%r847, [%r6+44];
	add.s32 	%r848, %r841, %r840;
	add.s32 	%r849, %r848, %r842;
	add.s32 	%r850, %r849, %r843;
	add.s32 	%r851, %r850, %r844;
	add.s32 	%r852, %r851, %r845;
	add.s32 	%r853, %r852, %r846;
	add.s32 	%r814, %r853, %r847;
	mov.b32 	%r812, 1;
	mov.b32 	%r837, 0;
	mov.b32 	%r839, -1;
	// begin inline asm
	{  .reg .s32 r0;  .reg .pred p;  shfl.sync.up.b32 r0|p, %r814, %r812, %r837, %r839;  @p add.s32 r0, r0, %r814;  mov.s32 %r810, r0;}
	// end inline asm
	mov.b32 	%r818, 2;
	// begin inline asm
	{  .reg .s32 r0;  .reg .pred p;  shfl.sync.up.b32 r0|p, %r810, %r818, %r837, %r839;  @p add.s32 r0, r0, %r810;  mov.s32 %r816, r0;}
	// end inline asm
	mov.b32 	%r824, 4;
	// begin inline asm
	{  .reg .s32 r0;  .reg .pred p;  shfl.sync.up.b32 r0|p, %r816, %r824, %r837, %r839;  @p add.s32 r0, r0, %r816;  mov.s32 %r822, r0;}
	// end inline asm
	mov.b32 	%r830, 8;
	// begin inline asm
	{  .reg .s32 r0;  .reg .pred p;  shfl.sync.up.b32 r0|p, %r822, %r830, %r837, %r839;  @p add.s32 r0, r0, %r822;  mov.s32 %r828, r0;}
	// end inline asm
	mov.b32 	%r836, 16;
	// begin inline asm
	{  .reg .s32 r0;  .reg .pred p;  shfl.sync.up.b32 r0|p, %r828, %r836, %r837, %r839;  @p add.s32 r0, r0, %r828;  mov.s32 %r834, r0;}
	// end inline asm
	sub.s32 	%r854, %r834, %r814;
	ld.shared.u32 	%r855, [%r6+16];
	ld.shared.u32 	%r856, [%r6+20];
	ld.shared.u32 	%r857, [%r6+24];
	ld.shared.u32 	%r858, [%r6+28];
	ld.shared.u32 	%r859, [%r6+32];
	ld.shared.u32 	%r860, [%r6+36];
	ld.shared.u32 	%r861, [%r6+40];
	add.s32 	%r862, %r855, %r854;
	add.s32 	%r863, %r856, %r862;
	add.s32 	%r864, %r857, %r863;
	add.s32 	%r865, %r858, %r864;
	add.s32 	%r866, %r859, %r865;
	add.s32 	%r867, %r860, %r866;
	add.s32 	%r868, %r861, %r867;
	st.shared.u32 	[%r6+16], %r854;
	st.shared.u32 	[%r6+20], %r862;
	st.shared.u32 	[%r6+24], %r863;
	st.shared.u32 	[%r6+28], %r864;
	st.shared.u32 	[%r6+32], %r865;
	st.shared.u32 	[%r6+36], %r866;
	st.shared.u32 	[%r6+40], %r867;
	st.shared.u32 	[%r6+44], %r868;
$L__BB1_11:
	setp.gt.u32 	%p34, %r1, 31;
	setp.eq.s32 	%p35, %r1, 0;
	bar.sync 	0;
	ld.shared.u32 	%r869, [%r120];
	selp.b32 	%r870, 0, %r869, %p35;
	add.s32 	%r153, %r870, %r138;
	add.s32 	%r154, %r139, %r870;
	add.s32 	%r155, %r140, %r870;
	add.s32 	%r156, %r141, %r870;
	add.s32 	%r157, %r142, %r870;
	add.s32 	%r158, %r143, %r870;
	add.s32 	%r159, %r144, %r870;
	add.s32 	%r160, %r145, %r870;
	add.s32 	%r161, %r146, %r870;
	add.s32 	%r162, %r147, %r870;
	add.s32 	%r163, %r148, %r870;
	add.s32 	%r164, %r149, %r870;
	add.s32 	%r165, %r150, %r870;
	add.s32 	%r166, %r151, %r870;
	add.s32 	%r167, %r152, %r870;
	bar.sync 	0;
	setp.eq.s32 	%p36, %r122, 0;
	selp.u32 	%r871, 1, 0, %p36;
	add.s32 	%r168, %r871, %r137;
	setp.eq.s32 	%p37, %r123, 0;
	selp.u32 	%r872, 1, 0, %p37;
	add.s32 	%r169, %r168, %r872;
	setp.eq.s32 	%p38, %r124, 0;
	selp.u32 	%r873, 1, 0, %p38;
	add.s32 	%r170, %r169, %r873;
	setp.eq.s32 	%p39, %r125, 0;
	selp.u32 	%r874, 1, 0, %p39;
	add.s32 	%r171, %r170, %r874;
	setp.eq.s32 	%p40, %r126, 0;
	selp.u32 	%r875, 1, 0, %p40;
	add.s32 	%r172, %r171, %r875;
	setp.eq.s32 	%p41, %r127, 0;
	selp.u32 	%r876, 1, 0, %p41;
	add.s32 	%r173, %r172, %r876;
	setp.eq.s32 	%p42, %r128, 0;
	selp.u32 	%r877, 1, 0, %p42;
	add.s32 	%r174, %r173, %r877;
	setp.eq.s32 	%p43, %r129, 0;
	selp.u32 	%r878, 1, 0, %p43;
	add.s32 	%r175, %r174, %r878;
	setp.eq.s32 	%p44, %r130, 0;
	selp.u32 	%r879, 1, 0, %p44;
	add.s32 	%r176, %r175, %r879;
	setp.eq.s32 	%p45, %r131, 0;
	selp.u32 	%r880, 1, 0, %p45;
	add.s32 	%r177, %r176, %r880;
	setp.eq.s32 	%p46, %r132, 0;
	selp.u32 	%r881, 1, 0, %p46;
	add.s32 	%r178, %r177, %r881;
	setp.eq.s32 	%p47, %r133, 0;
	selp.u32 	%r882, 1, 0, %p47;
	add.s32 	%r179, %r178, %r882;
	setp.eq.s32 	%p48, %r134, 0;
	selp.u32 	%r883, 1, 0, %p48;
	add.s32 	%r180, %r179, %r883;
	setp.eq.s32 	%p49, %r135, 0;
	selp.u32 	%r884, 1, 0, %p49;
	add.s32 	%r181, %r180, %r884;
	setp.eq.s32 	%p50, %r136, 0;
	selp.u32 	%r885, 1, 0, %p50;
	add.s32 	%r182, %r181, %r885;
	st.shared.u32 	[%r120], %r182;
	bar.sync 	0;
	@%p34 bra 	$L__BB1_13;
	ld.shared.u32 	%r916, [%r6+16];
	ld.shared.u32 	%r917, [%r6+20];
	ld.shared.u32 	%r918, [%r6+24];
	ld.shared.u32 	%r919, [%r6+28];
	ld.shared.u32 	%r920, [%r6+32];
	ld.shared.u32 	%r921, [%r6+36];
	ld.shared.u32 	%r922, [%r6+40];
	ld.shared.u32 	%r923, [%r6+44];
	add.s32 	%r924, %r917, %r916;
	add.s32 	%r925, %r924, %r918;
	add.s32 	%r926, %r925, %r919;
	add.s32 	%r927, %r926, %r920;
	add.s32 	%r928, %r927, %r921;
	add.s32 	%r929, %r928, %r922;
	add.s32 	%r890, %r929, %r923;
	mov.b32 	%r888, 1;
	mov.b32 	%r913, 0;
	mov.b32 	%r915, -1;
	// begin inline asm
	{  .reg .s32 r0;  .reg .pred p;  shfl.sync.up.b32 r0|p, %r890, %r888, %r913, %r915;  @p add.s32 r0, r0, %r890;  mov.s32 %r886, r0;}
	// end inline asm
	mov.b32 	%r894, 2;
	// begin inline asm
	{  .reg .s32 r0;  .reg .pred p;  shfl.sync.up.b32 r0|p, %r886, %r894, %r913, %r915;  @p add.s32 r0, r0, %r886;  mov.s32 %r892, r0;}
	// end inline asm
	mov.b32 	%r900, 4;
	// begin inline asm
	{  .reg .s32 r0;  .reg .pred p;  shfl.sync.up.b32 r0|p, %r892, %r900, %r913, %r915;  @p add.s32 r0, r0, %r892;  mov.s32 %r898, r0;}
	// end inline asm
	mov.b32 	%r906, 8;
	// begin inline asm
	{  .reg .s32 r0;  .reg .pred p;  shfl.sync.up.b32 r0|p, %r898, %r906, %r913, %r915;  @p add.s32 r0, r0, %r898;  mov.s32 %r904, r0;}
	// end inline asm
	mov.b32 	%r912, 16;
	// begin inline asm
	{  .reg .s32 r0;  .reg .pred p;  shfl.sync.up.b32 r0|p, %r904, %r912, %r913, %r915;  @p add.s32 r0, r0, %r904;  mov.s32 %r910, r0;}
	// end inline asm
	sub.s32 	%r930, %r910, %r890;
	ld.shared.u32 	%r931, [%r6+16];
	ld.shared.u32 	%r932, [%r6+20];
	ld.shared.u32 	%r933, [%r6+24];
	ld.shared.u32 	%r934, [%r6+28];
	ld.shared.u32 	%r935, [%r6+32];
	ld.shared.u32 	%r936, [%r6+36];
	ld.shared.u32 	%r937, [%r6+40];
	add.s32 	%r938, %r931, %r930;
	add.s32 	%r939, %r932, %r938;
	add.s32 	%r940, %r933, %r939;
	add.s32 	%r941, %r934, %r940;
	add.s32 	%r942, %r935, %r941;
	add.s32 	%r943, %r936, %r942;
	add.s32 	%r944, %r937, %r943;
	st.shared.u32 	[%r6+16], %r930;
	st.shared.u32 	[%r6+20], %r938;
	st.shared.u32 	[%r6+24], %r939;
	st.shared.u32 	[%r6+28], %r940;
	st.shared.u32 	[%r6+32], %r941;
	st.shared.u32 	[%r6+36], %r942;
	st.shared.u32 	[%r6+40], %r943;
	st.shared.u32 	[%r6+44], %r944;
$L__BB1_13:
	setp.ne.s32 	%p51, %r121, 1;
	setp.eq.s32 	%p52, %r1, 0;
	bar.sync 	0;
	ld.shared.u32 	%r945, [%r120];
	selp.b32 	%r946, 0, %r945, %p52;
	add.s32 	%r183, %r946, %r137;
	add.s32 	%r184, %r168, %r946;
	add.s32 	%r185, %r169, %r946;
	add.s32 	%r186, %r170, %r946;
	add.s32 	%r187, %r171, %r946;
	add.s32 	%r188, %r172, %r946;
	add.s32 	%r189, %r173, %r946;
	add.s32 	%r190, %r174, %r946;
	add.s32 	%r191, %r175, %r946;
	add.s32 	%r192, %r176, %r946;
	add.s32 	%r193, %r177, %r946;
	add.s32 	%r194, %r178, %r946;
	add.s32 	%r195, %r179, %r946;
	add.s32 	%r196, %r180, %r946;
	add.s32 	%r197, %r181, %r946;
	add.s32 	%r198, %r182, %r946;
	bar.sync 	0;
	@%p51 bra 	$L__BB1_15;
	shl.b32 	%r947, %r153, 1;
	add.s32 	%r948, %r947, -2;
	mul.wide.s32 	%rd117, %r948, 8;
	add.s64 	%rd118, %rd1, %rd117;
	st.global.u64 	[%rd118], %rd209;
$L__BB1_15:
	setp.ne.s32 	%p53, %r121, 0;
	@%p53 bra 	$L__BB1_17;
	add.s64 	%rd119, %rd209, -1;
	shl.b32 	%r949, %r183, 1;
	add.s32 	%r950, %r949, -2;
	mul.wide.s32 	%rd120, %r950, 8;
	add.s64 	%rd121, %rd1, %rd120;
	st.global.u64 	[%rd121+8], %rd119;
$L__BB1_17:
	setp.ne.s32 	%p54, %r122, 1;
	@%p54 bra 	$L__BB1_19;
	shl.b32 	%r951, %r154, 1;
	add.s32 	%r952, %r951, -2;
	mul.wide.s32 	%rd122, %r952, 8;
	add.s64 	%rd123, %rd1, %rd122;
	st.global.u64 	[%rd123], %rd208;
$L__BB1_19:
	setp.ne.s32 	%p55, %r122, 0;
	@%p55 bra 	$L__BB1_21;
	add.s64 	%rd124, %rd208, -1;
	shl.b32 	%r953, %r184, 1;
	add.s32 	%r954, %r953, -2;
	mul.wide.s32 	%rd125, %r954, 8;
	add.s64 	%rd126, %rd1, %rd125;
	st.global.u64 	[%rd126+8], %rd124;
$L__BB1_21:
	setp.ne.s32 	%p56, %r123, 1;
	@%p56 bra 	$L__BB1_23;
	shl.b32 	%r955, %r155, 1;
	add.s32 	%r956, %r955, -2;
	mul.wide.s32 	%rd127, %r956, 8;
	add.s64 	%rd128, %rd1, %rd127;
	st.global.u64 	[%rd128], %rd207;
$L__BB1_23:
	setp.ne.s32 	%p57, %r123, 0;
	@%p57 bra 	$L__BB1_25;
	add.s64 	%rd129, %rd207, -1;
	shl.b32 	%r957, %r185, 1;
	add.s32 	%r958, %r957, -2;
	mul.wide.s32 	%rd130, %r958, 8;
	add.s64 	%rd131, %rd1, %rd130;
	st.global.u64 	[%rd131+8], %rd129;
$L__BB1_25:
	setp.ne.s32 	%p58, %r124, 1;
	@%p58 bra 	$L__BB1_27;
	shl.b32 	%r959, %r156, 1;
	add.s32 	%r960, %r959, -2;
	mul.wide.s32 	%rd132, %r960, 8;
	add.s64 	%rd133, %rd1, %rd132;
	st.global.u64 	[%rd133], %rd206;
$L__BB1_27:
	setp.ne.s32 	%p59, %r124, 0;
	@%p59 bra 	$L__BB1_29;
	add.s64 	%rd134, %rd206, -1;
	shl.b32 	%r961, %r186, 1;
	add.s32 	%r962, %r961, -2;
	mul.wide.s32 	%rd135, %r962, 8;
	add.s64 	%rd136, %rd1, %rd135;
	st.global.u64 	[%rd136+8], %rd134;
$L__BB1_29:
	setp.ne.s32 	%p60, %r125, 1;
	@%p60 bra 	$L__BB1_31;
	shl.b32 	%r963, %r157, 1;
	add.s32 	%r964, %r963, -2;
	mul.wide.s32 	%rd137, %r964, 8;
	add.s64 	%rd138, %rd1, %rd137;
	st.global.u64 	[%rd138], %rd205;
$L__BB1_31:
	setp.ne.s32 	%p61, %r125, 0;
	@%p61 bra 	$L__BB1_33;
	add.s64 	%rd139, %rd205, -1;
	shl.b32 	%r965, %r187, 1;
	add.s32 	%r966, %r965, -2;
	mul.wide.s32 	%rd140, %r966, 8;
	add.s64 	%rd141, %rd1, %rd140;
	st.global.u64 	[%rd141+8], %rd139;
$L__BB1_33:
	setp.ne.s32 	%p62, %r126, 1;
	@%p62 bra 	$L__BB1_35;
	shl.b32 	%r967, %r158, 1;
	add.s32 	%r968, %r967, -2;
	mul.wide.s32 	%rd142, %r968, 8;
	add.s64 	%rd143, %rd1, %rd142;
	st.global.u64 	[%rd143], %rd204;
$L__BB1_35:
	setp.ne.s32 	%p63, %r126, 0;
	@%p63 bra 	$L__BB1_37;
	add.s64 	%rd144, %rd204, -1;
	shl.b32 	%r969, %r188, 1;
	add.s32 	%r970, %r969, -2;
	mul.wide.s32 	%rd145, %r970, 8;
	add.s64 	%rd146, %rd1, %rd145;
	st.global.u64 	[%rd146+8], %rd144;
$L__BB1_37:
	setp.ne.s32 	%p64, %r127, 1;
	@%p64 bra 	$L__BB1_39;
	shl.b32 	%r971, %r159, 1;
	add.s32 	%r972, %r971, -2;
	mul.wide.s32 	%rd147, %r972, 8;
	add.s64 	%rd148, %rd1, %rd147;
	st.global.u64 	[%rd148], %rd203;
$L__BB1_39:
	setp.ne.s32 	%p65, %r127, 0;
	@%p65 bra 	$L__BB1_41;
	add.s64 	%rd149, %rd203, -1;
	shl.b32 	%r973, %r189, 1;
	add.s32 	%r974, %r973, -2;
	mul.wide.s32 	%rd150, %r974, 8;
	add.s64 	%rd151, %rd1, %rd150;
	st.global.u64 	[%rd151+8], %rd149;
$L__BB1_41:
	setp.ne.s32 	%p66, %r128, 1;
	@%p66 bra 	$L__BB1_43;
	shl.b32 	%r975, %r160, 1;
	add.s32 	%r976, %r975, -2;
	mul.wide.s32 	%rd152, %r976, 8;
	add.s64 	%rd153, %rd1, %rd152;
	st.global.u64 	[%rd153], %rd202;
$L__BB1_43:
	setp.ne.s32 	%p67, %r128, 0;
	@%p67 bra 	$L__BB1_45;
	add.s64 	%rd154, %rd202, -1;
	shl.b32 	%r977, %r190, 1;
	add.s32 	%r978, %r977, -2;
	mul.wide.s32 	%rd155, %r978, 8;
	add.s64 	%rd156, %rd1, %rd155;
	st.global.u64 	[%rd156+8], %rd154;
$L__BB1_45:
	setp.ne.s32 	%p68, %r129, 1;
	@%p68 bra 	$L__BB1_47;
	shl.b32 	%r979, %r161, 1;
	add.s32 	%r980, %r979, -2;
	mul.wide.s32 	%rd157, %r980, 8;
	add.s64 	%rd158, %rd1, %rd157;
	st.global.u64 	[%rd158], %rd201;
$L__BB1_47:
	setp.ne.s32 	%p69, %r129, 0;
	@%p69 bra 	$L__BB1_49;
	add.s64 	%rd159, %rd201, -1;
	shl.b32 	%r981, %r191, 1;
	add.s32 	%r982, %r981, -2;
	mul.wide.s32 	%rd160, %r982, 8;
	add.s64 	%rd161, %rd1, %rd160;
	st.global.u64 	[%rd161+8], %rd159;
$L__BB1_49:
	setp.ne.s32 	%p70, %r130, 1;
	@%p70 bra 	$L__BB1_51;
	shl.b32 	%r983, %r162, 1;
	add.s32 	%r984, %r983, -2;
	mul.wide.s32 	%rd162, %r984, 8;
	add.s64 	%rd163, %rd1, %rd162;
	st.global.u64 	[%rd163], %rd200;
$L__BB1_51:
	setp.ne.s32 	%p71, %r130, 0;
	@%p71 bra 	$L__BB1_53;
	add.s64 	%rd164, %rd200, -1;
	shl.b32 	%r985, %r192, 1;
	add.s32 	%r986, %r985, -2;
	mul.wide.s32 	%rd165, %r986, 8;
	add.s64 	%rd166, %rd1, %rd165;
	st.global.u64 	[%rd166+8], %rd164;
$L__BB1_53:
	setp.ne.s32 	%p72, %r131, 1;
	@%p72 bra 	$L__BB1_55;
	shl.b32 	%r987, %r163, 1;
	add.s32 	%r988, %r987, -2;
	mul.wide.s32 	%rd167, %r988, 8;
	add.s64 	%rd168, %rd1, %rd167;
	st.global.u64 	[%rd168], %rd199;
$L__BB1_55:
	setp.ne.s32 	%p73, %r131, 0;
	@%p73 bra 	$L__BB1_57;
	add.s64 	%rd169, %rd199, -1;
	shl.b32 	%r989, %r193, 1;
	add.s32 	%r990, %r989, -2;
	mul.wide.s32 	%rd170, %r990, 8;
	add.s64 	%rd171, %rd1, %rd170;
	st.global.u64 	[%rd171+8], %rd169;
$L__BB1_57:
	setp.ne.s32 	%p74, %r132, 1;
	@%p74 bra 	$L__BB1_59;
	shl.b32 	%r991, %r164, 1;
	add.s32 	%r992, %r991, -2;
	mul.wide.s32 	%rd172, %r992, 8;
	add.s64 	%rd173, %rd1, %rd172;
	st.global.u64 	[%rd173], %rd198;
$L__BB1_59:
	setp.ne.s32 	%p75, %r132, 0;
	@%p75 bra 	$L__BB1_61;
	add.s64 	%rd174, %rd198, -1;
	shl.b32 	%r993, %r194, 1;
	add.s32 	%r994, %r993, -2;
	mul.wide.s32 	%rd175, %r994, 8;
	add.s64 	%rd176, %rd1, %rd175;
	st.global.u64 	[%rd176+8], %rd174;
$L__BB1_61:
	setp.ne.s32 	%p76, %r133, 1;
	@%p76 bra 	$L__BB1_63;
	shl.b32 	%r995, %r165, 1;
	add.s32 	%r996, %r995, -2;
	mul.wide.s32 	%rd177, %r996, 8;
	add.s64 	%rd178, %rd1, %rd177;
	st.global.u64 	[%rd178], %rd197;
$L__BB1_63:
	setp.ne.s32 	%p77, %r133, 0;
	@%p77 bra 	$L__BB1_65;
	add.s64 	%rd179, %rd197, -1;
	shl.b32 	%r997, %r195, 1;
	add.s32 	%r998, %r997, -2;
	mul.wide.s32 	%rd180, %r998, 8;
	add.s64 	%rd181, %rd1, %rd180;
	st.global.u64 	[%rd181+8], %rd179;
$L__BB1_65:
	setp.ne.s32 	%p78, %r134, 1;
	@%p78 bra 	$L__BB1_67;
	shl.b32 	%r999, %r166, 1;
	add.s32 	%r1000, %r999, -2;
	mul.wide.s32 	%rd182, %r1000, 8;
	add.s64 	%rd183, %rd1, %rd182;
	st.global.u64 	[%rd183], %rd196;
$L__BB1_67:
	setp.ne.s32 	%p79, %r134, 0;
	@%p79 bra 	$L__BB1_69;
	add.s64 	%rd184, %rd196, -1;
	shl.b32 	%r1001, %r196, 1;
	add.s32 	%r1002, %r1001, -2;
	mul.wide.s32 	%rd185, %r1002, 8;
	add.s64 	%rd186, %rd1, %rd185;
	st.global.u64 	[%rd186+8], %rd184;
$L__BB1_69:
	setp.ne.s32 	%p80, %r135, 1;
	shl.b32 	%r1003, %r167, 1;
	add.s32 	%r1004, %r1003, -2;
	mul.wide.s32 	%rd187, %r1004, 8;
	add.s64 	%rd51, %rd1, %rd187;
	@%p80 bra 	$L__BB1_71;
	st.global.u64 	[%rd51], %rd195;
$L__BB1_71:
	setp.ne.s32 	%p81, %r135, 0;
	@%p81 bra 	$L__BB1_73;
	add.s64 	%rd188, %rd195, -1;
	shl.b32 	%r1005, %r197, 1;
	add.s32 	%r1006, %r1005, -2;
	mul.wide.s32 	%rd189, %r1006, 8;
	add.s64 	%rd190, %rd1, %rd189;
	st.global.u64 	[%rd190+8], %rd188;
$L__BB1_73:
	setp.ne.s32 	%p82, %r136, 1;
	@%p82 bra 	$L__BB1_75;
	st.global.u64 	[%rd51+16], %rd194;
$L__BB1_75:
	setp.ne.s32 	%p83, %r136, 0;
	@%p83 bra 	$L__BB1_77;
	add.s64 	%rd191, %rd194, -1;
	shl.b32 	%r1007, %r198, 1;
	add.s32 	%r1008, %r1007, -2;
	mul.wide.s32 	%rd192, %r1008, 8;
	add.s64 	%rd193, %rd1, %rd192;
	st.global.u64 	[%rd193+8], %rd191;
$L__BB1_77:
	ret;

}
	// .globl	_ZN3cub18CUB_300001_SM_10006detail11EmptyKernelIvEEvv
.visible .entry _ZN3cub18CUB_300001_SM_10006detail11EmptyKernelIvEEvv()
{


	ret;

}


// ===== COMPILED SASS (sm_100) =====

	.target	sm_100

	.elftype	@"ET_EXEC"


//--------------------- .note.nv.tkinfo           --------------------------
	.section	.note.nv.tkinfo,"",@"SHT_NOTE"
	.sectionflags	@"SHF_NOTE_NV_TKINFO"
	.tkinfo
        /*0018*/ 	.word	0x00000002
        /*0030*/ 	.string	""
        /*0030*/ 	.string	"ptxas"
        /*0030*/ 	.string	"Cuda compilation tools, release 13.0, V13.0.88"
        /*0030*/ 	.string	"Build cuda_13.0.r13.0/compiler.36424714_0"
        /*0030*/ 	.string	"-arch sm_100 -m 64 "



//--------------------- .note.nv.cuinfo           --------------------------
	.section	.note.nv.cuinfo,"",@"SHT_NOTE"
	.sectionflags	@"SHF_NOTE_NV_CUINFO"
        /*0018*/ 	.short	0x0002
        /*001a*/ 	.short	0x0064
        /*001c*/ 	.short	0x0082
	.zero		2


//--------------------- .nv.info                  --------------------------
	.section	.nv.info,"",@"SHT_CUDA_INFO"
	.align	4


	//----- nvinfo : EIATTR_REGCOUNT
	.align		4
        /*0000*/ 	.byte	0x04, 0x2f
        /*0002*/ 	.short	(.L_42 - .L_41)
	.align		4
.L_41:
        /*0004*/ 	.word	index@(_Z19warp_merge_intervalPmS_)
        /*0008*/ 	.word	0x0000001a


	//----- nvinfo : EIATTR_FRAME_SIZE
	.align		4
.L_42:
        /*000c*/ 	.byte	0x04, 0x11
        /*000e*/ 	.short	(.L_44 - .L_43)
	.align		4
.L_43:
        /*0010*/ 	.word	index@(_Z19warp_merge_intervalPmS_)
        /*0014*/ 	.word	0x00000008


	//----- nvinfo : EIATTR_REGCOUNT
	.align		4
.L_44:
        /*0018*/ 	.byte	0x04, 0x2f
        /*001a*/ 	.short	(.L_46 - .L_45)
	.align		4
.L_45:
        /*001c*/ 	.word	index@(_Z18gpu_merge_intervalPmS_)
        /*0020*/ 	.word	0x00000072


	//----- nvinfo : EIATTR_FRAME_SIZE
	.align		4
.L_46:
        /*0024*/ 	.byte	0x04, 0x11
        /*0026*/ 	.short	(.L_48 - .L_47)
	.align		4
.L_47:
        /*0028*/ 	.word	index@(_Z18gpu_merge_intervalPmS_)
        /*002c*/ 	.word	0x00000000


	//----- nvinfo : EIATTR_REGCOUNT
	.align		4
.L_48:
        /*0030*/ 	.byte	0x04, 0x2f
        /*0032*/ 	.short	(.L_50 - .L_49)
	.align		4
.L_49:
        /*0034*/ 	.word	index@(_ZN3cub18CUB_300001_SM_10006detail11EmptyKernelIvEEvv)
        /*0038*/ 	.word	0x00000004


	//----- nvinfo : EIATTR_FRAME_SIZE
	.align		4
.L_50:
        /*003c*/ 	.byte	0x04, 0x11
        /*003e*/ 	.short	(.L_52 - .L_51)
	.align		4
.L_51:
        /*0040*/ 	.word	index@(_ZN3cub18CUB_300001_SM_10006detail11EmptyKernelIvEEvv)
        /*0044*/ 	.word	0x00000000


	//----- nvinfo : EIATTR_MIN_STACK_SIZE
	.align		4
.L_52:
        /*0048*/ 	.byte	0x04, 0x12
        /*004a*/ 	.short	(.L_54 - .L_53)
	.align		4
.L_53:
        /*004c*/ 	.word	index@(_ZN3cub18CUB_300001_SM_10006detail11EmptyKernelIvEEvv)
        /*0050*/ 	.word	0x00000000


	//----- nvinfo : EIATTR_MIN_STACK_SIZE
	.align		4
.L_54:
        /*0054*/ 	.byte	0x04, 0x12
        /*0056*/ 	.short	(.L_56 - .L_55)
	.align		4
.L_55:
        /*0058*/ 	.word	index@(_Z18gpu_merge_intervalPmS_)
        /*005c*/ 	.word	0x00000000


	//----- nvinfo : EIATTR_MIN_STACK_SIZE
	.align		4
.L_56:
        /*0060*/ 	.byte	0x04, 0x12
        /*0062*/ 	.short	(.L_58 - .L_57)
	.align		4
.L_57:
        /*0064*/ 	.word	index@(_Z19warp_merge_intervalPmS_)
        /*0068*/ 	.word	0x00000008
.L_58:


//--------------------- .nv.compat                --------------------------
	.section	.nv.compat,"",@"SHT_CUDA_COMPAT_INFO"
	.align	4
        /*0000*/ 	.byte	0x02, 0x09, 0x00, 0x00, 0x02, 0x02, 0x01, 0x00, 0x02, 0x05, 0x05, 0x00, 0x03, 0x07, 0x01, 0x01
        /*0010*/ 	.byte	0x02, 0x03, 0x00, 0x00, 0x02, 0x06, 0x01, 0x00, 0x04, 0x0b, 0x08, 0x00, 0x09, 0x00, 0x00, 0x00
        /*0020*/ 	.byte	0x00, 0x00, 0x00, 0x00


//--------------------- .nv.info._ZN3cub18CUB_300001_SM_10006detail11EmptyKernelIvEEvv --------------------------
	.section	.nv.info._ZN3cub18CUB_300001_SM_10006detail11EmptyKernelIvEEvv,"",@"SHT_CUDA_INFO"
	.sectionflags	@""
	.align	4


	//----- nvinfo : EIATTR_CUDA_API_VERSION
	.align		4
        /*0000*/ 	.byte	0x04, 0x37
        /*0002*/ 	.short	(.L_60 - .L_59)
.L_59:
        /*0004*/ 	.word	0x00000082


	//----- nvinfo : EIATTR_SPARSE_MMA_MASK
	.align		4
.L_60:
        /*0008*/ 	.byte	0x03, 0x50
        /*000a*/ 	.short	0x0000


	//----- nvinfo : EIATTR_MAXREG_COUNT
	.align		4
        /*000c*/ 	.byte	0x03, 0x1b
        /*000e*/ 	.short	0x00ff


	//----- nvinfo : EIATTR_MERCURY_ISA_VERSION
	.align		4
        /*0010*/ 	.byte	0x03, 0x5f
        /*0012*/ 	.short	0x0101


	//----- nvinfo : EIATTR_VRC_CTA_INIT_COUNT
	.align		4
        /*0014*/ 	.byte	0x02, 0x4a
	.zero		1
	.zero		1


	//----- nvinfo : EIATTR_EXIT_INSTR_OFFSETS
	.align		4
        /*0018*/ 	.byte	0x04, 0x1c
        /*001a*/ 	.short	(.L_62 - .L_61)


	//   ....[0]....
.L_61:
        /*001c*/ 	.word	0x00000010


	//----- nvinfo : EIATTR_SW_WAR
	.align		4
.L_62:
        /*0020*/ 	.byte	0x04, 0x36
        /*0022*/ 	.short	(.L_64 - .L_63)
.L_63:
        /*0024*/ 	.word	0x00000008
.L_64:


//--------------------- .nv.info._Z18gpu_merge_intervalPmS_ --------------------------
	.section	.nv.info._Z18gpu_merge_intervalPmS_,"",@"SHT_CUDA_INFO"
	.sectionflags	@""
	.align	4


	//----- nvinfo : EIATTR_CUDA_API_VERSION
	.align		4
        /*0000*/ 	.byte	0x04, 0x37
        /*0002*/ 	.short	(.L_66 - .L_65)
.L_65:
        /*0004*/ 	.word	0x00000082


	//----- nvinfo : EIATTR_KPARAM_INFO
	.align		4
.L_66:
        /*0008*/ 	.byte	0x04, 0x17
        /*000a*/ 	.short	(.L_68 - .L_67)
.L_67:
        /*000c*/ 	.word	0x00000000
        /*0010*/ 	.short	0x0001
        /*0012*/ 	.short	0x0008
        /*0014*/ 	.byte	0x00, 0xf5, 0x21, 0x00


	//----- nvinfo : EIATTR_KPARAM_INFO
	.align		4
.L_68:
        /*0018*/ 	.byte	0x04, 0x17
        /*001a*/ 	.short	(.L_70 - .L_69)
.L_69:
        /*001c*/ 	.word	0x00000000
        /*0020*/ 	.short	0x0000
        /*0022*/ 	.short	0x0000
        /*0024*/ 	.byte	0x00, 0xf5, 0x21, 0x00


	//----- nvinfo : EIATTR_SPARSE_MMA_MASK
	.align		4
.L_70:
        /*0028*/ 	.byte	0x03, 0x50
        /*002a*/ 	.short	0x0000


	//----- nvinfo : EIATTR_MAXREG_COUNT
	.align		4
        /*002c*/ 	.byte	0x03, 0x1b
        /*002e*/ 	.short	0x00ff


	//----- nvinfo : EIATTR_NUM_BARRIERS
	.align		4
        /*0030*/ 	.byte	0x02, 0x4c
        /*0032*/ 	.byte	0x01
	.zero		1


	//----- nvinfo : EIATTR_MERCURY_ISA_VERSION
	.align		4
        /*0034*/ 	.byte	0x03, 0x5f
        /*0036*/ 	.short	0x0101


	//----- nvinfo : EIATTR_COOP_GROUP_MASK_REGIDS
	.align		4
        /*0038*/ 	.byte	0x04, 0x29
        /*003a*/ 	.short	(.L_72 - .L_71)


	//   ....[0]....
.L_71:
        /*003c*/ 	.word	0xffffffff


	//   ....[1]....
        /*0040*/ 	.word	0xffffffff


	//   ....[2]....
        /*0044*/ 	.word	0xffffffff


	//   ....[3]....
        /*0048*/ 	.word	0xffffffff


	//   ....[4]....
        /*004c*/ 	.word	0xffffffff


	//   ....[5]....
        /*0050*/ 	.word	0xffffffff


	//   ....[6]....
        /*0054*/ 	.word	0xffffffff


	//   ....[7]....
        /*0058*/ 	.word	0xffffffff


	//   ....[8]....
        /*005c*/ 	.word	0xffffffff


	//   ....[9]....
        /*0060*/ 	.word	0xffffffff


	//   ....[10]....
        /*0064*/ 	.word	0xffffffff


	//   ....[11]....
        /*0068*/ 	.word	0xffffffff


	//   ....[12]....
        /*006c*/ 	.word	0xffffffff


	//   ....[13]....
        /*0070*/ 	.word	0xffffffff


	//   ....[14]....
        /*0074*/ 	.word	0xffffffff


	//   ....[15]....
        /*0078*/ 	.word	0xffffffff


	//   ....[16]....
        /*007c*/ 	.word	0xffffffff


	//   ....[17]....
        /*0080*/ 	.word	0xffffffff


	//   ....[18]....
        /*0084*/ 	.word	0xffffffff


	//   ....[19]....
        /*0088*/ 	.word	0xffffffff


	//   ....[20]....
        /*008c*/ 	.word	0xffffffff


	//   ....[21]....
        /*0090*/ 	.word	0x05000022


	//   ....[22]....
        /*0094*/ 	.word	0x05000022


	//   ....[23]....
        /*0098*/ 	.word	0x05000022


	//   ....[24]....
        /*009c*/ 	.word	0x05000022


	//   ....[25]....
        /*00a0*/ 	.word	0x05000022


	//   ....[26]....
        /*00a4*/ 	.word	0x05000022


	//   ....[27]....
        /*00a8*/ 	.word	0x05000022


	//   ....[28]....
        /*00ac*/ 	.word	0x05000022


	//   ....[29]....
        /*00b0*/ 	.word	0x05000022


	//   ....[30]....
        /*00b4*/ 	.word	0x05000022


	//   ....[31]....
        /*00b8*/ 	.word	0x05000022


	//   ....[32]....
        /*00bc*/ 	.word	0x05000022


	//   ....[33]....
        /*00c0*/ 	.word	0x05000022


	//   ....[34]....
        /*00c4*/ 	.word	0x05000022


	//   ....[35]....
        /*00c8*/ 	.word	0x05000022


	//----- nvinfo : EIATTR_COOP_GROUP_INSTR_OFFSETS
	.align		4
.L_72:
        /*00cc*/ 	.byte	0x04, 0x28
        /*00ce*/ 	.short	(.L_74 - .L_73)


	//   ....[0]....
.L_73:
        /*00d0*/ 	.word	0x000007f0


	//   ....[1]....
        /*00d4*/ 	.word	0x000018a0


	//   ....[2]....
        /*00d8*/ 	.word	0x000018c0


	//   ....[3]....
        /*00dc*/ 	.word	0x000018e0


	//   ....[4]....
        /*00e0*/ 	.word	0x00001900


	//   ....[5]....
        /*00e4*/ 	.word	0x00001920


	//   ....[6]....
        /*00e8*/ 	.word	0x00002850


	//   ....[7]....
        /*00ec*/ 	.word	0x00002870


	//   ....[8]....
        /*00f0*/ 	.word	0x00002890


	//   ....[9]....
        /*00f4*/ 	.word	0x000028b0


	//   ....[10]....
        /*00f8*/ 	.word	0x000028d0


	//   ....[11]....
        /*00fc*/ 	.word	0x00002f70


	//   ....[12]....
        /*0100*/ 	.word	0x00002f90


	//   ....[13]....
        /*0104*/ 	.word	0x00002fb0


	//   ....[14]....
        /*0108*/ 	.word	0x00002fd0


	//   ....[15]....
        /*010c*/ 	.word	0x00002ff0


	//   ....[16]....
        /*0110*/ 	.word	0x00003640


	//   ....[17]....
        /*0114*/ 	.word	0x00003660


	//   ....[18]....
        /*0118*/ 	.word	0x00003680


	//   ....[19]....
        /*011c*/ 	.word	0x000036a0


	//   ....[20]....
        /*0120*/ 	.word	0x000036c0


	//   ....[21]....
        /*0124*/ 	.word	0x000043b0


	//   ....[22]....
        /*0128*/ 	.word	0x00004420


	//   ....[23]....
        /*012c*/ 	.word	0x00004490


	//   ....[24]....
        /*0130*/ 	.word	0x00004500


	//   ....[25]....
        /*0134*/ 	.word	0x00004570


	//   ....[26]....
        /*0138*/ 	.word	0x000045f0


	//   ....[27]....
        /*013c*/ 	.word	0x00004660


	//   ....[28]....
        /*0140*/ 	.word	0x000046d0


	//   ....[29]....
        /*0144*/ 	.word	0x00004740


	//   ....[30]....
        /*0148*/ 	.word	0x000047b0


	//   ....[31]....
        /*014c*/ 	.word	0x00004830


	//   ....[32]....
        /*0150*/ 	.word	0x000048a0


	//   ....[33]....
        /*0154*/ 	.word	0x00004910


	//   ....[34]....
        /*0158*/ 	.word	0x00004980


	//   ....[35]....
        /*015c*/ 	.word	0x000049f0


	//----- nvinfo : EIATTR_VRC_CTA_INIT_COUNT
	.align		4
.L_74:
        /*0160*/ 	.byte	0x02, 0x4a
	.zero		1
	.zero		1


	//----- nvinfo : EIATTR_EXIT_INSTR_OFFSETS
	.align		4
        /*0164*/ 	.byte	0x04, 0x1c
        /*0166*/ 	.short	(.L_76 - .L_75)


	//   ....[0]....
.L_75:
        /*0168*/ 	.word	0x000042f0


	//   ....[1]....
        /*016c*/ 	.word	0x00004350


	//----- nvinfo : EIATTR_MAX_THREADS
	.align		4
.L_76:
        /*0170*/ 	.byte	0x04, 0x05
        /*0172*/ 	.short	(.L_78 - .L_77)
.L_77:
        /*0174*/ 	.word	0x00000100
        /*0178*/ 	.word	0x00000001
        /*017c*/ 	.word	0x00000001


	//----- nvinfo : EIATTR_CRS_STACK_SIZE
	.align		4
.L_78:
        /*0180*/ 	.byte	0x04, 0x1e
        /*0182*/ 	.short	(.L_80 - .L_79)
.L_79:
        /*0184*/ 	.word	0x00000000


	//----- nvinfo : EIATTR_CBANK_PARAM_SIZE
	.align		4
.L_80:
        /*0188*/ 	.byte	0x03, 0x19
        /*018a*/ 	.short	0x0010


	//----- nvinfo : EIATTR_PARAM_CBANK
	.align		4
        /*018c*/ 	.byte	0x04, 0x0a
        /*018e*/ 	.short	(.L_82 - .L_81)
	.align		4
.L_81:
        /*0190*/ 	.word	index@(.nv.constant0._Z18gpu_merge_intervalPmS_)
        /*0194*/ 	.short	0x0380
        /*0196*/ 	.short	0x0010


	//----- nvinfo : EIATTR_SW_WAR
	.align		4
.L_82:
        /*0198*/ 	.byte	0x04, 0x36
        /*019a*/ 	.short	(.L_84 - .L_83)
.L_83:
        /*019c*/ 	.word	0x00000008
.L_84:


//--------------------- .nv.info._Z19warp_merge_intervalPmS_ --------------------------
	.section	.nv.info._Z19warp_merge_intervalPmS_,"",@"SHT_CUDA_INFO"
	.sectionflags	@""
	.align	4


	//----- nvinfo : EIATTR_CUDA_API_VERSION
	.align		4
        /*0000*/ 	.byte	0x04, 0x37
        /*0002*/ 	.short	(.L_86 - .L_85)
.L_85:
        /*0004*/ 	.word	0x00000082


	//----- nvinfo : EIATTR_KPARAM_INFO
	.align		4
.L_86:
        /*0008*/ 	.byte	0x04, 0x17
        /*000a*/ 	.short	(.L_88 - .L_87)
.L_87:
        /*000c*/ 	.word	0x00000000
        /*0010*/ 	.short	0x0001
        /*0012*/ 	.short	0x0008
        /*0014*/ 	.byte	0x00, 0xf5, 0x21, 0x00


	//----- nvinfo : EIATTR_KPARAM_INFO
	.align		4
.L_88:
        /*0018*/ 	.byte	0x04, 0x17
        /*001a*/ 	.short	(.L_90 - .L_89)
.L_89:
        /*001c*/ 	.word	0x00000000
        /*0020*/ 	.short	0x0000
        /*0022*/ 	.short	0x0000
        /*0024*/ 	.byte	0x00, 0xf5, 0x21, 0x00


	//----- nvinfo : EIATTR_SPARSE_MMA_MASK
	.align		4
.L_90:
        /*0028*/ 	.byte	0x03, 0x50
        /*002a*/ 	.short	0x0000


	//----- nvinfo : EIATTR_MAXREG_COUNT
	.align		4
        /*002c*/ 	.byte	0x03, 0x1b
        /*002e*/ 	.short	0x00ff


	//----- nvinfo : EIATTR_EXTERNS
	.align		4
        /*0030*/ 	.byte	0x04, 0x0f
        /*0032*/ 	.short	(.L_92 - .L_91)


	//   ....[0]....
	.align		4
.L_91:
        /*0034*/ 	.word	index@(vprintf)


	//----- nvinfo : EIATTR_MERCURY_ISA_VERSION
	.align		4
.L_92:
        /*0038*/ 	.byte	0x03, 0x5f
        /*003a*/ 	.short	0x0101


	//----- nvinfo : EIATTR_COOP_GROUP_MASK_REGIDS
	.align		4
        /*003c*/ 	.byte	0x04, 0x29
        /*003e*/ 	.short	(.L_94 - .L_93)


	//   ....[0]....
.L_93:
        /*0040*/ 	.word	0x0500000b


	//   ....[1]....
        /*0044*/ 	.word	0x05000007


	//   ....[2]....
        /*0048*/ 	.word	0x0500000a


	//   ....[3]....
        /*004c*/ 	.word	0x05000003


	//   ....[4]....
        /*0050*/ 	.word	0x0500000c


	//   ....[5]....
        /*0054*/ 	.word	0x0500000b


	//   ....[6]....
        /*0058*/ 	.word	0x0500000a


	//   ....[7]....
        /*005c*/ 	.word	0x05000004


	//   ....[8]....
        /*0060*/ 	.word	0x0500000c


	//   ....[9]....
        /*0064*/ 	.word	0x05000008


	//   ....[10]....
        /*0068*/ 	.word	0x0500000a


	//   ....[11]....
        /*006c*/ 	.word	0x05000004


	//   ....[12]....
        /*0070*/ 	.word	0x0500000c


	//   ....[13]....
        /*0074*/ 	.word	0x05000007


	//   ....[14]....
        /*0078*/ 	.word	0x05000010


	//   ....[15]....
        /*007c*/ 	.word	0x0500000b


	//   ....[16]....
        /*0080*/ 	.word	0x0500000c


	//   ....[17]....
        /*0084*/ 	.word	0x0500000d


	//   ....[18]....
        /*0088*/ 	.word	0x05000010


	//   ....[19]....
        /*008c*/ 	.word	0x0500000b


	//   ....[20]....
        /*0090*/ 	.word	0x0500000c


	//   ....[21]....
        /*0094*/ 	.word	0x0500000d


	//   ....[22]....
        /*0098*/ 	.word	0x05000010


	//   ....[23]....
        /*009c*/ 	.word	0x0500000a


	//   ....[24]....
        /*00a0*/ 	.word	0x05000008


	//   ....[25]....
        /*00a4*/ 	.word	0x05000003


	//   ....[26]....
        /*00a8*/ 	.word	0x0500000c


	//   ....[27]....
        /*00ac*/ 	.word	0x0500000a


	//   ....[28]....
        /*00b0*/ 	.word	0x05000004


	//   ....[29]....
        /*00b4*/ 	.word	0x0500000e


	//   ....[30]....
        /*00b8*/ 	.word	0x0500000f


	//   ....[31]....
        /*00bc*/ 	.word	0x0500000f


	//   ....[32]....
        /*00c0*/ 	.word	0x0500000f


	//   ....[33]....
        /*00c4*/ 	.word	0x0500000f


	//   ....[34]....
        /*00c8*/ 	.word	0x0500000f


	//   ....[35]....
        /*00cc*/ 	.word	0x0500000f


	//   ....[36]....
        /*00d0*/ 	.word	0x0500000f


	//   ....[37]....
        /*00d4*/ 	.word	0x0500000f


	//   ....[38]....
        /*00d8*/ 	.word	0x0500000f


	//   ....[39]....
        /*00dc*/ 	.word	0x0500000f


	//   ....[40]....
        /*00e0*/ 	.word	0x0500000f


	//   ....[41]....
        /*00e4*/ 	.word	0x0500000f


	//   ....[42]....
        /*00e8*/ 	.word	0x0500000f


	//   ....[43]....
        /*00ec*/ 	.word	0x0500000f


	//   ....[44]....
        /*00f0*/ 	.word	0x0500000f


	//   ....[45]....
        /*00f4*/ 	.word	0x0500000f


	//   ....[46]....
        /*00f8*/ 	.word	0x0500000f


	//   ....[47]....
        /*00fc*/ 	.word	0x0500000f


	//   ....[48]....
        /*0100*/ 	.word	0x0500000f


	//   ....[49]....
        /*0104*/ 	.word	0x0500000f


	//   ....[50]....
        /*0108*/ 	.word	0x0500000f


	//   ....[51]....
        /*010c*/ 	.word	0x0500000f


	//   ....[52]....
        /*0110*/ 	.word	0x0500000f


	//   ....[53]....
        /*0114*/ 	.word	0x0500000f


	//   ....[54]....
        /*0118*/ 	.word	0x0500000f


	//   ....[55]....
        /*011c*/ 	.word	0x0500000f


	//   ....[56]....
        /*0120*/ 	.word	0x0500000f


	//   ....[57]....
        /*0124*/ 	.word	0x0500000f


	//   ....[58]....
        /*0128*/ 	.word	0x0500000f


	//   ....[59]....
        /*012c*/ 	.word	0x0500000f


	//----- nvinfo : EIATTR_COOP_GROUP_INSTR_OFFSETS
	.align		4
.L_94:
        /*0130*/ 	.byte	0x04, 0x28
        /*0132*/ 	.short	(.L_96 - .L_95)


	//   ....[0]....
.L_95:
        /*0134*/ 	.word	0x00000210


	//   ....[1]....
        /*0138*/ 	.word	0x00000240


	//   ....[2]....
        /*013c*/ 	.word	0x000002d0


	//   ....[3]....
        /*0140*/ 	.word	0x000002e0


	//   ....[4]....
        /*0144*/ 	.word	0x00000350


	//   ....[5]....
        /*0148*/ 	.word	0x00000360


	//   ....[6]....
        /*014c*/ 	.word	0x000003e0


	//   ....[7]....
        /*0150*/ 	.word	0x00000410


	//   ....[8]....
        /*0154*/ 	.word	0x00000470


	//   ....[9]....
        /*0158*/ 	.word	0x00000480


	//   ....[10]....
        /*015c*/ 	.word	0x00000500


	//   ....[11]....
        /*0160*/ 	.word	0x00000510


	//   ....[12]....
        /*0164*/ 	.word	0x00000580


	//   ....[13]....
        /*0168*/ 	.word	0x00000590


	//   ....[14]....
        /*016c*/ 	.word	0x000005f0


	//   ....[15]....
        /*0170*/ 	.word	0x00000600


	//   ....[16]....
        /*0174*/ 	.word	0x00000660


	//   ....[17]....
        /*0178*/ 	.word	0x00000670


	//   ....[18]....
        /*017c*/ 	.word	0x000006d0


	//   ....[19]....
        /*0180*/ 	.word	0x000006e0


	//   ....[20]....
        /*0184*/ 	.word	0x00000750


	//   ....[21]....
        /*0188*/ 	.word	0x00000760


	//   ....[22]....
        /*018c*/ 	.word	0x000007d0


	//   ....[23]....
        /*0190*/ 	.word	0x000007e0


	//   ....[24]....
        /*0194*/ 	.word	0x00000850


	//   ....[25]....
        /*0198*/ 	.word	0x00000860


	//   ....[26]....
        /*019c*/ 	.word	0x000008d0


	//   ....[27]....
        /*01a0*/ 	.word	0x000008e0


	//   ....[28]....
        /*01a4*/ 	.word	0x00000950


	//   ....[29]....
        /*01a8*/ 	.word	0x00000960


	//   ....[30]....
        /*01ac*/ 	.word	0x00000b00


	//   ....[31]....
        /*01b0*/ 	.word	0x00000b80


	//   ....[32]....
        /*01b4*/ 	.word	0x00000c60


	//   ....[33]....
        /*01b8*/ 	.word	0x00000cc0


	//   ....[34]....
        /*01bc*/ 	.word	0x00000d80


	//   ....[35]....
        /*01c0*/ 	.word	0x00000df0


	//   ....[36]....
        /*01c4*/ 	.word	0x00000ec0


	//   ....[37]....
        /*01c8*/ 	.word	0x00000f40


	//   ....[38]....
        /*01cc*/ 	.word	0x00001010


	//   ....[39]....
        /*01d0*/ 	.word	0x00001070


	//   ....[40]....
        /*01d4*/ 	.word	0x00001130


	//   ....[41]....
        /*01d8*/ 	.word	0x000011a0


	//   ....[42]....
        /*01dc*/ 	.word	0x00001260


	//   ....[43]....
        /*01e0*/ 	.word	0x000012e0


	//   ....[44]....
        /*01e4*/ 	.word	0x000013b0


	//   ....[45]....
        /*01e8*/ 	.word	0x00001410


	//   ....[46]....
        /*01ec*/ 	.word	0x000014e0


	//   ....[47]....
        /*01f0*/ 	.word	0x00001540


	//   ....[48]....
        /*01f4*/ 	.word	0x00001610


	//   ....[49]....
        /*01f8*/ 	.word	0x00001670


	//   ....[50]....
        /*01fc*/ 	.word	0x00001730


	//   ....[51]....
        /*0200*/ 	.word	0x00001790


	//   ....[52]....
        /*0204*/ 	.word	0x00001860


	//   ....[53]....
        /*0208*/ 	.word	0x000018c0


	//   ....[54]....
        /*020c*/ 	.word	0x00001990


	//   ....[55]....
        /*0210*/ 	.word	0x000019f0


	//   ....[56]....
        /*0214*/ 	.word	0x00001ad0


	//   ....[57]....
        /*0218*/ 	.word	0x00001b30


	//   ....[58]....
        /*021c*/ 	.word	0x00001bf0


	//   ....[59]....
        /*0220*/ 	.word	0x00001c50


	//----- nvinfo : EIATTR_VRC_CTA_INIT_COUNT
	.align		4
.L_96:
        /*0224*/ 	.byte	0x02, 0x4a
	.zero		1
	.zero		1


	//----- nvinfo : EIATTR_SYSCALL_OFFSETS
	.align		4
        /*0228*/ 	.byte	0x04, 0x46
        /*022a*/ 	.short	(.L_98 - .L_97)


	//   ....[0]....
.L_97:
        /*022c*/ 	.word	0x00000180


	//   ....[1]....
        /*0230*/ 	.word	0x00000a40


	//----- nvinfo : EIATTR_EXIT_INSTR_OFFSETS
	.align		4
.L_98:
        /*0234*/ 	.byte	0x04, 0x1c
        /*0236*/ 	.short	(.L_100 - .L_99)


	//   ....[0]....
.L_99:
        /*0238*/ 	.word	0x00000080


	//   ....[1]....
        /*023c*/ 	.word	0x00000a80


	//----- nvinfo : EIATTR_MAX_THREADS
	.align		4
.L_100:
        /*0240*/ 	.byte	0x04, 0x05
        /*0242*/ 	.short	(.L_102 - .L_101)
.L_101:
        /*0244*/ 	.word	0x00000020
        /*0248*/ 	.word	0x00000001
        /*024c*/ 	.word	0x00000001


	//----- nvinfo : EIATTR_CRS_STACK_SIZE
	.align		4
.L_102:
        /*0250*/ 	.byte	0x04, 0x1e
        /*0252*/ 	.short	(.L_104 - .L_103)
.L_103:
        /*0254*/ 	.word	0x00000000


	//----- nvinfo : EIATTR_CBANK_PARAM_SIZE
	.align		4
.L_104:
        /*0258*/ 	.byte	0x03, 0x19
        /*025a*/ 	.short	0x0010


	//----- nvinfo : EIATTR_PARAM_CBANK
	.align		4
        /*025c*/ 	.byte	0x04, 0x0a
        /*025e*/ 	.short	(.L_106 - .L_105)
	.align		4
.L_105:
        /*0260*/ 	.word	index@(.nv.constant0._Z19warp_merge_intervalPmS_)
        /*0264*/ 	.short	0x0380
        /*0266*/ 	.short	0x0010


	//----- nvinfo : EIATTR_SW_WAR
	.align		4
.L_106:
        /*0268*/ 	.byte	0x04, 0x36
        /*026a*/ 	.short	(.L_108 - .L_107)
.L_107:
        /*026c*/ 	.word	0x00000008
.L_108:


//--------------------- .nv.callgraph             --------------------------
	.section	.nv.callgraph,"",@"SHT_CUDA_CALLGRAPH"
	.align	4
	.sectionentsize	8
	.align		4
        /*0000*/ 	.word	0x00000000
	.align		4
        /*0004*/ 	.word	0xffffffff
	.align		4
        /*0008*/ 	.word	index@(_Z19warp_merge_intervalPmS_)
	.align		4
        /*000c*/ 	.word	index@(vprintf)
	.align		4
        /*0010*/ 	.word	0x00000000
	.align		4
        /*0014*/ 	.word	0xfffffffe
	.align		4
        /*0018*/ 	.word	0x00000000
	.align		4
        /*001c*/ 	.word	0xfffffffd
	.align		4
        /*0020*/ 	.word	0x00000000
	.align		4
        /*0024*/ 	.word	0xfffffffc


//--------------------- .nv.constant4             --------------------------
	.section	.nv.constant4,"a",@progbits
	.align	8
	.align		8
.nv.constant4:
        /*0000*/ 	.dword	_ZN34_INTERNAL_6fa14331_4_k_cu_098b4f8f4cuda3std3__45__cpo5beginE
	.align		8
        /*0008*/ 	.dword	_ZN34_INTERNAL_6fa14331_4_k_cu_098b4f8f4cuda3std3__45__cpo3endE
	.align		8
        /*0010*/ 	.dword	_ZN34_INTERNAL_6fa14331_4_k_cu_098b4f8f4cuda3std3__45__cpo6cbeginE
	.align		8
        /*0018*/ 	.dword	_ZN34_INTERNAL_6fa14331_4_k_cu_098b4f8f4cuda3std3__45__cpo4cendE
	.align		8
        /*0020*/ 	.dword	_ZN34_INTERNAL_6fa14331_4_k_cu_098b4f8f4cuda3std3__45__cpo6rbeginE
	.align		8
        /*0028*/ 	.dword	_ZN34_INTERNAL_6fa14331_4_k_cu_098b4f8f4cuda3std3__45__cpo4rendE
	.align		8
        /*0030*/ 	.dword	_ZN34_INTERNAL_6fa14331_4_k_cu_098b4f8f4cuda3std3__45__cpo7crbeginE
	.align		8
        /*0038*/ 	.dword	_ZN34_INTERNAL_6fa14331_4_k_cu_098b4f8f4cuda3std3__45__cpo5crendE
	.align		8
        /*0040*/ 	.dword	_ZN34_INTERNAL_6fa14331_4_k_cu_098b4f8f4cuda3std3__436_GLOBAL__N__6fa14331_4_k_cu_098b4f8f6ignoreE
	.align		8
        /*0048*/ 	.dword	_ZN34_INTERNAL_6fa14331_4_k_cu_098b4f8f4cuda3std3__419piecewise_constructE
	.align		8
        /*0050*/ 	.dword	_ZN34_INTERNAL_6fa14331_4_k_cu_098b4f8f4cuda3std3__48in_placeE
	.align		8
        /*0058*/ 	.dword	_ZN34_INTERNAL_6fa14331_4_k_cu_098b4f8f4cuda3std3__420unreachable_sentinelE
	.align		8
        /*0060*/ 	.dword	_ZN34_INTERNAL_6fa14331_4_k_cu_098b4f8f4cuda3std3__47nulloptE
	.align		8
        /*0068*/ 	.dword	_ZN34_INTERNAL_6fa14331_4_k_cu_098b4f8f4cuda3std3__48unexpectE
	.align		8
        /*0070*/ 	.dword	_ZN34_INTERNAL_6fa14331_4_k_cu_098b4f8f4cuda3std6ranges3__45__cpo4swapE
	.align		8
        /*0078*/ 	.dword	_ZN34_INTERNAL_6fa14331_4_k_cu_098b4f8f4cuda3std6ranges3__45__cpo9iter_moveE
	.align		8
        /*0080*/ 	.dword	_ZN34_INTERNAL_6fa14331_4_k_cu_098b4f8f4cuda3std6ranges3__45__cpo5beginE
	.align		8
        /*0088*/ 	.dword	_ZN34_INTERNAL_6fa14331_4_k_cu_098b4f8f4cuda3std6ranges3__45__cpo3endE
	.align		8
        /*0090*/ 	.dword	_ZN34_INTERNAL_6fa14331_4_k_cu_098b4f8f4cuda3std6ranges3__45__cpo6cbeginE
	.align		8
        /*0098*/ 	.dword	_ZN34_INTERNAL_6fa14331_4_k_cu_098b4f8f4cuda3std6ranges3__45__cpo4cendE
	.align		8
        /*00a0*/ 	.dword	_ZN34_INTERNAL_6fa14331_4_k_cu_098b4f8f4cuda3std6ranges3__45__cpo7advanceE
	.align		8
        /*00a8*/ 	.dword	_ZN34_INTERNAL_6fa14331_4_k_cu_098b4f8f4cuda3std6ranges3__45__cpo9iter_swapE
	.align		8
        /*00b0*/ 	.dword	_ZN34_INTERNAL_6fa14331_4_k_cu_098b4f8f4cuda3std6ranges3__45__cpo4nextE
	.align		8
        /*00b8*/ 	.dword	_ZN34_INTERNAL_6fa14331_4_k_cu_098b4f8f4cuda3std6ranges3__45__cpo4prevE
	.align		8
        /*00c0*/ 	.dword	_ZN34_INTERNAL_6fa14331_4_k_cu_098b4f8f4cuda3std6ranges3__45__cpo4dataE
	.align		8
        /*00c8*/ 	.dword	_ZN34_INTERNAL_6fa14331_4_k_cu_098b4f8f4cuda3std6ranges3__45__cpo5cdataE
	.align		8
        /*00d0*/ 	.dword	_ZN34_INTERNAL_6fa14331_4_k_cu_098b4f8f4cuda3std6ranges3__45__cpo4sizeE
	.align		8
        /*00d8*/ 	.dword	_ZN34_INTERNAL_6fa14331_4_k_cu_098b4f8f4cuda3std6ranges3__45__cpo5ssizeE
	.align		8
        /*00e0*/ 	.dword	_ZN34_INTERNAL_6fa14331_4_k_cu_098b4f8f4cuda3std6ranges3__45__cpo8distanceE
	.align		8
        /*00e8*/ 	.dword	_ZN34_INTERNAL_6fa14331_4_k_cu_098b4f8f6thrust24THRUST_300001_SM_1000_NS6system6detail10sequential3seqE
	.align		8
        /*00f0*/ 	.dword	_ZN34_INTERNAL_6fa14331_4_k_cu_098b4f8f6thrust24THRUST_300001_SM_1000_NS12placeholders2_1E
	.align		8
        /*00f8*/ 	.dword	_ZN34_INTERNAL_6fa14331_4_k_cu_098b4f8f6thrust24THRUST_300001_SM_1000_NS12placeholders2_2E
	.align		8
        /*0100*/ 	.dword	_ZN34_INTERNAL_6fa14331_4_k_cu_098b4f8f6thrust24THRUST_300001_SM_1000_NS12placeholders2_3E
	.align		8
        /*0108*/ 	.dword	_ZN34_INTERNAL_6fa14331_4_k_cu_098b4f8f6thrust24THRUST_300001_SM_1000_NS12placeholders2_4E
	.align		8
        /*0110*/ 	.dword	_ZN34_INTERNAL_6fa14331_4_k_cu_098b4f8f6thrust24THRUST_300001_SM_1000_NS12placeholders2_5E
	.align		8
        /*0118*/ 	.dword	_ZN34_INTERNAL_6fa14331_4_k_cu_098b4f8f6thrust24THRUST_300001_SM_1000_NS12placeholders2_6E
	.align		8
        /*0120*/ 	.dword	_ZN34_INTERNAL_6fa14331_4_k_cu_098b4f8f6thrust24THRUST_300001_SM_1000_NS12placeholders2_7E
	.align		8
        /*0128*/ 	.dword	_ZN34_INTERNAL_6fa14331_4_k_cu_098b4f8f6thrust24THRUST_300001_SM_1000_NS12placeholders2_8E
	.align		8
        /*0130*/ 	.dword	_ZN34_INTERNAL_6fa14331_4_k_cu_098b4f8f6thrust24THRUST_300001_SM_1000_NS12placeholders2_9E
	.align		8
        /*0138*/ 	.dword	_ZN34_INTERNAL_6fa14331_4_k_cu_098b4f8f6thrust24THRUST_300001_SM_1000_NS12placeholders3_10E
	.align		8
        /*0140*/ 	.dword	$str
	.align		8
        /*0148*/ 	.dword	vprintf


//--------------------- .text._ZN3cub18CUB_300001_SM_10006detail11EmptyKernelIvEEvv --------------------------
	.section	.text._ZN3cub18CUB_300001_SM_10006detail11EmptyKernelIvEEvv,"ax",@progbits
	.align	128
        .global         _ZN3cub18CUB_300001_SM_10006detail11EmptyKernelIvEEvv
        .type           _ZN3cub18CUB_300001_SM_10006detail11EmptyKernelIvEEvv,@function
        .size           _ZN3cub18CUB_300001_SM_10006detail11EmptyKernelIvEEvv,(.L_x_63 - _ZN3cub18CUB_300001_SM_10006detail11EmptyKernelIvEEvv)
        .other          _ZN3cub18CUB_300001_SM_10006detail11EmptyKernelIvEEvv,@"STO_CUDA_ENTRY STV_DEFAULT"
_ZN3cub18CUB_300001_SM_10006detail11EmptyKernelIvEEvv:
.text._ZN3cub18CUB_300001_SM_10006detail11EmptyKernelIvEEvv:
[----:B------:R-:W-:Y:S01]  /*0000*/  LDC R1, c[0x0][0x37c] ;  /* 0x0000df00ff017b82 */ /* 0x000fe20000000800 */
[----:B------:R-:W-:Y:S05]  /*0010*/  EXIT ;  /* 0x000000000000794d */ /* 0x000fea0003800000 */
.L_x_0:
[----:B------:R-:W-:-:S00]  /*0020*/  BRA `(.L_x_0) ;  /* 0xfffffffc00fc7947 */ /* 0x000fc0000383ffff */
[----:B------:R-:W-:-:S00]  /*0030*/  NOP ;  /* 0x0000000000007918 */ /* 0x000fc00000000000 */
        /* <DEDUP_REMOVED lines=12> */
.L_x_63:


//--------------------- .text._Z18gpu_merge_intervalPmS_ --------------------------
	.section	.text._Z18gpu_merge_intervalPmS_,"ax",@progbits
	.align	128
        .global         _Z18gpu_merge_intervalPmS_
        .type           _Z18gpu_merge_intervalPmS_,@function
        .size           _Z18gpu_merge_intervalPmS_,(.L_x_64 - _Z18gpu_merge_intervalPmS_)
        .other          _Z18gpu_merge_intervalPmS_,@"STO_CUDA_ENTRY STV_DEFAULT"
_Z18gpu_merge_intervalPmS_:
.text._Z18gpu_merge_intervalPmS_:
[----:B------:R-:W-:Y:S01]  /*0000*/  LDC R1, c[0x0][0x37c] ;  /* 0x0000df00ff017b82 */ /* 0x000fe20000000800 */
[----:B------:R-:W0:Y:S07]  /*0010*/  S2R R34, SR_TID.X ;  /* 0x0000000000227919 */ /* 0x000e2e0000002100 */
[----:B------:R-:W1:Y:S01]  /*0020*/  LDC.64 R18, c[0x0][0x380] ;  /* 0x0000e000ff127b82 */ /* 0x000e620000000a00 */
[----:B------:R-:W2:Y:S01]  /*0030*/  LDCU.64 UR6, c[0x0][0x358] ;  /* 0x00006b00ff0677ac */ /* 0x000ea20008000a00 */
[----:B0-----:R-:W-:-:S05]  /*0040*/  IMAD.SHL.U32 R37, R34, 0x10, RZ ;  /* 0x0000001022257824 */ /* 0x001fca00078e00ff */
[----:B------:R-:W-:-:S04]  /*0050*/  LOP3.LUT R0, R37, 0x3e00, RZ, 0xc0, !PT ;  /* 0x00003e0025007812 */ /* 0x000fc800078ec0ff */
[----:B------:R-:W-:-:S05]  /*0060*/  LOP3.LUT R3, R0, 0x1f, R34, 0xf8, !PT ;  /* 0x0000001f00037812 */ /* 0x000fca00078ef822 */
[----:B-1----:R-:W-:-:S05]  /*0070*/  IMAD.WIDE.U32 R18, R3, 0x8, R18 ;  /* 0x0000000803127825 */ /* 0x002fca00078e0012 */
[----:B--2---:R-:W2:Y:S04]  /*0080*/  LDG.E.64 R20, desc[UR6][R18.64] ;  /* 0x0000000612147981 */ /* 0x004ea8000c1e1b00 */
[----:B------:R-:W3:Y:S04]  /*0090*/  LDG.E.64 R22, desc[UR6][R18.64+0x100] ;  /* 0x0001000612167981 */ /* 0x000ee8000c1e1b00 */
[----:B------:R-:W4:Y:S04]  /*00a0*/  LDG.E.64 R24, desc[UR6][R18.64+0x200] ;  /* 0x0002000612187981 */ /* 0x000f28000c1e1b00 */
[----:B------:R-:W5:Y:S04]  /*00b0*/  LDG.E.64 R26, desc[UR6][R18.64+0x300] ;  /* 0x00030006121a7981 */ /* 0x000f68000c1e1b00 */
        /* <DEDUP_REMOVED lines=11> */
[----:B------:R0:W5:Y:S01]  /*0170*/  LDG.E.64 R8, desc[UR6][R18.64+0xf00] ;  /* 0x000f000612087981 */ /* 0x000162000c1e1b00 */
[----:B------:R-:W1:Y:S01]  /*0180*/  S2UR UR5, SR_CgaCtaId ;  /* 0x00000000000579c3 */ /* 0x000e620000008800 */
[----:B------:R-:W-:Y:S01]  /*0190*/  UMOV UR4, 0x400 ;  /* 0x0000040000047882 */ /* 0x000fe20000000000 */
[----:B------:R-:W-:Y:S01]  /*01a0*/  LEA.HI R60, R37, R37, RZ, 0x1b ;  /* 0x00000025253c7211 */ /* 0x000fe200078fd8ff */
[----:B------:R-:W0:Y:S01]  /*01b0*/  S2R R35, SR_LANEID ;  /* 0x0000000000237919 */ /* 0x000e220000000000 */
[----:B------:R-:W-:Y:S01]  /*01c0*/  SHF.R.U32.HI R108, RZ, 0x5, R34 ;  /* 0x00000005ff6c7819 */ /* 0x000fe20000011622 */
[----:B------:R-:W-:-:S02]  /*01d0*/  IMAD.MOV.U32 R61, RZ, RZ, RZ ;  /* 0x000000ffff3d7224 */ /* 0x000fc400078e00ff */
[----:B------:R-:W-:Y:S02]  /*01e0*/  IMAD.MOV.U32 R59, RZ, RZ, 0x1 ;  /* 0x00000001ff3b7424 */ /* 0x000fe400078e00ff */
[----:B------:R-:W-:Y:S02]  /*01f0*/  IMAD.MOV.U32 R44, RZ, RZ, -0x1 ;  /* 0xffffffffff2c7424 */ /* 0x000fe400078e00ff */
[----:B------:R-:W-:Y:S02]  /*0200*/  IMAD.MOV.U32 R58, RZ, RZ, -0x1 ;  /* 0xffffffffff3a7424 */ /* 0x000fe400078e00ff */
[----:B------:R-:W-:Y:S02]  /*0210*/  IMAD.MOV.U32 R57, RZ, RZ, 0x1 ;  /* 0x00000001ff397424 */ /* 0x000fe400078e00ff */
[----:B------:R-:W-:Y:S02]  /*0220*/  IMAD.MOV.U32 R56, RZ, RZ, -0x1 ;  /* 0xffffffffff387424 */ /* 0x000fe400078e00ff */
[----:B------:R-:W-:-:S02]  /*0230*/  IMAD.MOV.U32 R55, RZ, RZ, 0x1 ;  /* 0x00000001ff377424 */ /* 0x000fc400078e00ff */
[----:B------:R-:W-:Y:S02]  /*0240*/  IMAD.MOV.U32 R54, RZ, RZ, -0x1 ;  /* 0xffffffffff367424 */ /* 0x000fe400078e00ff */
[----:B------:R-:W-:Y:S02]  /*0250*/  IMAD.MOV.U32 R52, RZ, RZ, -0x1 ;  /* 0xffffffffff347424 */ /* 0x000fe400078e00ff */
[----:B------:R-:W-:Y:S01]  /*0260*/  IMAD.MOV.U32 R50, RZ, RZ, -0x1 ;  /* 0xffffffffff327424 */ /* 0x000fe200078e00ff */
[----:B-1----:R-:W-:Y:S01]  /*0270*/  ULEA UR4, UR5, UR4, 0x18 ;  /* 0x0000000405047291 */ /* 0x002fe2000f8ec0ff */
[----:B------:R-:W-:Y:S02]  /*0280*/  IMAD.MOV.U32 R48, RZ, RZ, -0x1 ;  /* 0xffffffffff307424 */ /* 0x000fe400078e00ff */
[----:B------:R-:W-:-:S03]  /*0290*/  IMAD.MOV.U32 R46, RZ, RZ, -0x1 ;  /* 0xffffffffff2e7424 */ /* 0x000fc600078e00ff */
[----:B------:R-:W-:Y:S02]  /*02a0*/  LEA R67, R34, UR4, 0x2 ;  /* 0x0000000422437c11 */ /* 0x000fe4000f8e10ff */
[----:B------:R-:W-:Y:S02]  /*02b0*/  LEA R65, R60, UR4, 0x3 ;  /* 0x000000043c417c11 */ /* 0x000fe4000f8e18ff */
[----:B------:R-:W-:Y:S01]  /*02c0*/  LEA R64, R108, UR4, 0x2 ;  /* 0x000000046c407c11 */ /* 0x000fe2000f8e10ff */
[----:B0-----:R-:W-:Y:S02]  /*02d0*/  IMAD.IADD R0, R0, 0x1, R35 ;  /* 0x0000000100007824 */ /* 0x001fe400078e0223 */
[----:B------:R-:W-:Y:S02]  /*02e0*/  IMAD R60, R60, -0x4, R65 ;  /* 0xfffffffc3c3c7824 */ /* 0x000fe400078e0241 */
[C---:B------:R-:W-:Y:S01]  /*02f0*/  VIADD R41, R0.reuse, 0x20 ;  /* 0x0000002000297836 */ /* 0x040fe20000000000 */
[C---:B------:R-:W-:Y:S01]  /*0300*/  LEA.HI.SX32 R36, R0.reuse, R0, 0x1b ;  /* 0x0000000000247211 */ /* 0x040fe200078fdaff */
[----:B------:R-:W-:-:S02]  /*0310*/  VIADD R43, R0, 0x40 ;  /* 0x00000040002b7836 */ /* 0x000fc40000000000 */
[C---:B------:R-:W-:Y:S01]  /*0320*/  VIADD R45, R0.reuse, 0x60 ;  /* 0x00000060002d7836 */ /* 0x040fe20000000000 */
[-C--:B------:R-:W-:Y:S01]  /*0330*/  LEA.HI.SX32 R41, R41, R0.reuse, 0x1b ;  /* 0x0000000029297211 */ /* 0x080fe200078fdaff */
[C---:B------:R-:W-:Y:S01]  /*0340*/  VIADD R47, R0.reuse, 0x80 ;  /* 0x00000080002f7836 */ /* 0x040fe20000000000 */
[-C--:B------:R-:W-:Y:S01]  /*0350*/  LEA.HI.SX32 R43, R43, R0.reuse, 0x1b ;  /* 0x000000002b2b7211 */ /* 0x080fe200078fdaff */
[C---:B------:R-:W-:Y:S01]  /*0360*/  VIADD R49, R0.reuse, 0xa0 ;  /* 0x000000a000317836 */ /* 0x040fe20000000000 */
[-C--:B------:R-:W-:Y:S01]  /*0370*/  LEA.HI.SX32 R45, R45, R0.reuse, 0x1b ;  /* 0x000000002d2d7211 */ /* 0x080fe200078fdaff */
[----:B------:R-:W-:Y:S01]  /*0380*/  VIADD R51, R0, 0xc0 ;  /* 0x000000c000337836 */ /* 0x000fe20000000000 */
[----:B------:R-:W-:Y:S01]  /*0390*/  LEA R19, R36, UR4, 0x3 ;  /* 0x0000000424137c11 */ /* 0x000fe2000f8e18ff */
[----:B------:R-:W-:Y:S01]  /*03a0*/  VIADD R53, R0, 0xe0 ;  /* 0x000000e000357836 */ /* 0x000fe20000000000 */
[----:B------:R-:W-:Y:S02]  /*03b0*/  LEA.HI.SX32 R47, R47, R0, 0x1b ;  /* 0x000000002f2f7211 */ /* 0x000fe400078fdaff */
[----:B------:R-:W-:-:S02]  /*03c0*/  LEA R41, R41, UR4, 0x3 ;  /* 0x0000000429297c11 */ /* 0x000fc4000f8e18ff */
[----:B------:R-:W-:Y:S02]  /*03d0*/  LEA R43, R43, UR4, 0x3 ;  /* 0x000000042b2b7c11 */ /* 0x000fe4000f8e18ff */
[----:B------:R-:W-:Y:S02]  /*03e0*/  LEA R45, R45, UR4, 0x3 ;  /* 0x000000042d2d7c11 */ /* 0x000fe4000f8e18ff */
[----:B------:R-:W-:Y:S02]  /*03f0*/  LEA R47, R47, UR4, 0x3 ;  /* 0x000000042f2f7c11 */ /* 0x000fe4000f8e18ff */
[-C--:B------:R-:W-:Y:S02]  /*0400*/  LEA.HI.SX32 R49, R49, R0.reuse, 0x1b ;  /* 0x0000000031317211 */ /* 0x080fe400078fdaff */
[----:B------:R-:W-:Y:S02]  /*0410*/  LEA.HI.SX32 R51, R51, R0, 0x1b ;  /* 0x0000000033337211 */ /* 0x000fe400078fdaff */
[----:B------:R-:W-:-:S02]  /*0420*/  LEA R49, R49, UR4, 0x3 ;  /* 0x0000000431317c11 */ /* 0x000fc4000f8e18ff */
[----:B------:R-:W-:Y:S02]  /*0430*/  LEA.HI.SX32 R53, R53, R0, 0x1b ;  /* 0x0000000035357211 */ /* 0x000fe400078fdaff */
[----:B------:R-:W-:Y:S02]  /*0440*/  LEA R51, R51, UR4, 0x3 ;  /* 0x0000000433337c11 */ /* 0x000fe4000f8e18ff */
[----:B------:R-:W-:Y:S01]  /*0450*/  LEA R53, R53, UR4, 0x3 ;  /* 0x0000000435357c11 */ /* 0x000fe2000f8e18ff */
[----:B--2---:R0:W-:Y:S04]  /*0460*/  STS.64 [R19], R20 ;  /* 0x0000001413007388 */ /* 0x0041e80000000a00 */
[----:B---3--:R1:W-:Y:S04]  /*0470*/  STS.64 [R41+0x100], R22 ;  /* 0x0001001629007388 */ /* 0x0083e80000000a00 */
[----:B----4-:R2:W-:Y:S04]  /*0480*/  STS.64 [R43+0x200], R24 ;  /* 0x000200182b007388 */ /* 0x0105e80000000a00 */
[----:B-----5:R3:W-:Y:S01]  /*0490*/  STS.64 [R45+0x300], R26 ;  /* 0x0003001a2d007388 */ /* 0x0207e20000000a00 */
[----:B0-----:R-:W-:-:S02]  /*04a0*/  VIADD R19, R0, 0x100 ;  /* 0x0000010000137836 */ /* 0x001fc40000000000 */
[C---:B------:R-:W-:Y:S01]  /*04b0*/  VIADD R21, R0.reuse, 0x120 ;  /* 0x0000012000157836 */ /* 0x040fe20000000000 */
[----:B------:R0:W-:Y:S01]  /*04c0*/  STS.64 [R47+0x400], R28 ;  /* 0x0004001c2f007388 */ /* 0x0001e20000000a00 */
[C---:B-1----:R-:W-:Y:S01]  /*04d0*/  VIADD R23, R0.reuse, 0x140 ;  /* 0x0000014000177836 */ /* 0x042fe20000000000 */
[-C--:B------:R-:W-:Y:S01]  /*04e0*/  LEA.HI.SX32 R19, R19, R0.reuse, 0x1b ;  /* 0x0000000013137211 */ /* 0x080fe200078fdaff */
[C---:B------:R-:W-:Y:S01]  /*04f0*/  VIADD R41, R0.reuse, 0x180 ;  /* 0x0000018000297836 */ /* 0x040fe20000000000 */
[-C--:B------:R-:W-:Y:S01]  /*0500*/  LEA.HI.SX32 R21, R21, R0.reuse, 0x1b ;  /* 0x0000000015157211 */ /* 0x080fe200078fdaff */
[C---:B--2---:R-:W-:Y:S01]  /*0510*/  VIADD R25, R0.reuse, 0x160 ;  /* 0x0000016000197836 */ /* 0x044fe20000000000 */
[-C--:B------:R-:W-:Y:S01]  /*0520*/  LEA.HI.SX32 R23, R23, R0.reuse, 0x1b ;  /* 0x0000000017177211 */ /* 0x080fe200078fdaff */
[C---:B------:R-:W-:Y:S01]  /*0530*/  VIADD R43, R0.reuse, 0x1a0 ;  /* 0x000001a0002b7836 */ /* 0x040fe20000000000 */
[-C--:B------:R-:W-:Y:S01]  /*0540*/  LEA.HI.SX32 R41, R41, R0.reuse, 0x1b ;  /* 0x0000000029297211 */ /* 0x080fe200078fdaff */
[C---:B---3--:R-:W-:Y:S01]  /*0550*/  VIADD R27, R0.reuse, 0x1c0 ;  /* 0x000001c0001b7836 */ /* 0x048fe20000000000 */
[-C--:B------:R-:W-:Y:S01]  /*0560*/  LEA.HI.SX32 R25, R25, R0.reuse, 0x1b ;  /* 0x0000000019197211 */ /* 0x080fe200078fdaff */
[----:B------:R1:W-:Y:S01]  /*0570*/  STS.64 [R49+0x500], R30 ;  /* 0x0005001e31007388 */ /* 0x0003e20000000a00 */
[----:B0-----:R-:W-:Y:S01]  /*0580*/  IADD3 R29, PT, PT, R0, 0x1e0, RZ ;  /* 0x000001e0001d7810 */ /* 0x001fe20007ffe0ff */
[----:B------:R-:W-:Y:S01]  /*0590*/  IMAD.MOV.U32 R47, RZ, RZ, 0x1 ;  /* 0x00000001ff2f7424 */ /* 0x000fe200078e00ff */
[-C--:B------:R-:W-:Y:S01]  /*05a0*/  LEA.HI.SX32 R43, R43, R0.reuse, 0x1b ;  /* 0x000000002b2b7211 */ /* 0x080fe200078fdaff */
[----:B------:R0:W-:Y:S01]  /*05b0*/  STS.64 [R51+0x600], R32 ;  /* 0x0006002033007388 */ /* 0x0001e20000000a00 */
[-C--:B------:R-:W-:Y:S01]  /*05c0*/  LEA.HI.SX32 R27, R27, R0.reuse, 0x1b ;  /* 0x000000001b1b7211 */ /* 0x080fe200078fdaff */
[----:B------:R-:W-:Y:S01]  /*05d0*/  IMAD.MOV.U32 R45, RZ, RZ, 0x1 ;  /* 0x00000001ff2d7424 */ /* 0x000fe200078e00ff */
[----:B------:R-:W-:Y:S01]  /*05e0*/  LEA.HI.SX32 R29, R29, R0, 0x1b ;  /* 0x000000001d1d7211 */ /* 0x000fe200078fdaff */
[----:B------:R-:W-:Y:S01]  /*05f0*/  IMAD R0, R35, 0xf, R0 ;  /* 0x0000000f23007824 */ /* 0x000fe200078e0200 */
[----:B------:R-:W-:Y:S01]  /*0600*/  LEA R19, R19, UR4, 0x3 ;  /* 0x0000000413137c11 */ /* 0x000fe2000f8e18ff */
[----:B------:R2:W-:Y:S01]  /*0610*/  STS.64 [R53+0x700], R38 ;  /* 0x0007002635007388 */ /* 0x0005e20000000a00 */
[----:B------:R-:W-:Y:S01]  /*0620*/  LEA R21, R21, UR4, 0x3 ;  /* 0x0000000415157c11 */ /* 0x000fe2000f8e18ff */
[C---:B-1----:R-:W-:Y:S01]  /*0630*/  VIADD R31, R0.reuse, 0x1 ;  /* 0x00000001001f7836 */ /* 0x042fe20000000000 */
[----:B------:R-:W-:Y:S01]  /*0640*/  LEA R23, R23, UR4, 0x3 ;  /* 0x0000000417177c11 */ /* 0x000fe2000f8e18ff */
[----:B------:R1:W-:Y:S01]  /*0650*/  STS.64 [R19+0x800], R16 ;  /* 0x0008001013007388 */ /* 0x0003e20000000a00 */
[----:B------:R-:W-:Y:S01]  /*0660*/  LEA R25, R25, UR4, 0x3 ;  /* 0x0000000419197c11 */ /* 0x000fe2000f8e18ff */
[----:B0-----:R-:W-:Y:S01]  /*0670*/  IMAD.MOV.U32 R51, RZ, RZ, 0x1 ;  /* 0x00000001ff337424 */ /* 0x001fe200078e00ff */
[----:B------:R-:W-:Y:S01]  /*0680*/  LEA R41, R41, UR4, 0x3 ;  /* 0x0000000429297c11 */ /* 0x000fe2000f8e18ff */
[----:B------:R0:W-:Y:S01]  /*0690*/  STS.64 [R21+0x900], R14 ;  /* 0x0009000e15007388 */ /* 0x0001e20000000a00 */
[----:B------:R-:W-:Y:S01]  /*06a0*/  LEA R43, R43, UR4, 0x3 ;  /* 0x000000042b2b7c11 */ /* 0x000fe2000f8e18ff */
[----:B------:R-:W-:Y:S01]  /*06b0*/  IMAD.MOV.U32 R49, RZ, RZ, 0x1 ;  /* 0x00000001ff317424 */ /* 0x000fe200078e00ff */
[----:B------:R-:W-:Y:S01]  /*06c0*/  LEA.HI.SX32 R31, R31, R0, 0x1b ;  /* 0x000000001f1f7211 */ /* 0x000fe200078fdaff */
[----:B------:R3:W-:Y:S01]  /*06d0*/  STS.64 [R23+0xa00], R12 ;  /* 0x000a000c17007388 */ /* 0x0007e20000000a00 */
[----:B------:R-:W-:Y:S01]  /*06e0*/  LEA R27, R27, UR4, 0x3 ;  /* 0x000000041b1b7c11 */ /* 0x000fe2000f8e18ff */
[----:B--2---:R-:W-:Y:S01]  /*06f0*/  HFMA2 R53, -RZ, RZ, 0, 5.9604644775390625e-08 ;  /* 0x00000001ff357431 */ /* 0x004fe200000001ff */
[----:B------:R-:W-:Y:S01]  /*0700*/  LEA R29, R29, UR4, 0x3 ;  /* 0x000000041d1d7c11 */ /* 0x000fe2000f8e18ff */
[----:B------:R-:W-:Y:S01]  /*0710*/  STS.64 [R25+0xb00], R10 ;  /* 0x000b000a19007388 */ /* 0x000fe20000000a00 */
[----:B------:R-:W-:Y:S01]  /*0720*/  LEA R31, R31, UR4, 0x3 ;  /* 0x000000041f1f7c11 */ /* 0x000fe2000f8e18ff */
[----:B-1----:R-:W-:-:S02]  /*0730*/  VIADD R17, R0, 0x7 ;  /* 0x0000000700117836 */ /* 0x002fc40000000000 */
[----:B------:R-:W-:Y:S01]  /*0740*/  STS.64 [R41+0xc00], R6 ;  /* 0x000c000629007388 */ /* 0x000fe20000000a00 */
[C---:B0-----:R-:W-:Y:S02]  /*0750*/  VIADD R15, R0.reuse, 0x5 ;  /* 0x00000005000f7836 */ /* 0x041fe40000000000 */
[-C--:B------:R-:W-:Y:S01]  /*0760*/  LEA.HI.SX32 R17, R17, R0.reuse, 0x1b ;  /* 0x0000000011117211 */ /* 0x080fe200078fdaff */
[----:B------:R0:W-:Y:S01]  /*0770*/  STS.64 [R43+0xd00], R4 ;  /* 0x000d00042b007388 */ /* 0x0001e20000000a00 */
[C---:B---3--:R-:W-:Y:S01]  /*0780*/  VIADD R13, R0.reuse, 0x3 ;  /* 0x00000003000d7836 */ /* 0x048fe20000000000 */
[-C--:B------:R-:W-:Y:S01]  /*0790*/  LEA.HI.SX32 R15, R15, R0.reuse, 0x1b ;  /* 0x000000000f0f7211 */ /* 0x080fe200078fdaff */
[C---:B------:R-:W-:Y:S01]  /*07a0*/  VIADD R19, R0.reuse, 0xa ;  /* 0x0000000a00137836 */ /* 0x040fe20000000000 */
[----:B------:R1:W-:Y:S01]  /*07b0*/  STS.64 [R27+0xe00], R2 ;  /* 0x000e00021b007388 */ /* 0x0003e20000000a00 */
[----:B------:R-:W-:Y:S01]  /*07c0*/  VIADD R21, R0, 0xc ;  /* 0x0000000c00157836 */ /* 0x000fe20000000000 */
[----:B------:R-:W-:-:S02]  /*07d0*/  LEA.HI.SX32 R13, R13, R0, 0x1b ;  /* 0x000000000d0d7211 */ /* 0x000fc400078fdaff */
[----:B------:R2:W-:Y:S01]  /*07e0*/  STS.64 [R29+0xf00], R8 ;  /* 0x000f00081d007388 */ /* 0x0005e20000000a00 */
[----:B------:R-:W-:-:S03]  /*07f0*/  NOP ;  /* 0x0000000000007918 */ /* 0x000fc60000000000 */
[----:B------:R-:W3:Y:S01]  /*0800*/  LDS.64 R10, [R31+0x8] ;  /* 0x000008001f0a7984 */ /* 0x000ee20000000a00 */
[----:B0-----:R-:W-:Y:S01]  /*0810*/  LEA R4, R15, UR4, 0x3 ;  /* 0x000000040f047c11 */ /* 0x001fe2000f8e18ff */
[C---:B------:R-:W-:Y:S01]  /*0820*/  VIADD R15, R0.reuse, 0xf ;  /* 0x0000000f000f7836 */ /* 0x040fe20000000000 */
[----:B------:R-:W-:Y:S01]  /*0830*/  LEA R6, R17, UR4, 0x3 ;  /* 0x0000000411067c11 */ /* 0x000fe2000f8e18ff */
[C---:B------:R-:W-:Y:S01]  /*0840*/  VIADD R17, R0.reuse, 0x8 ;  /* 0x0000000800117836 */ /* 0x040fe20000000000 */
[----:B-1----:R-:W-:Y:S01]  /*0850*/  LEA R2, R13, UR4, 0x3 ;  /* 0x000000040d027c11 */ /* 0x002fe2000f8e18ff */
[C---:B--2---:R-:W-:Y:S01]  /*0860*/  VIADD R9, R0.reuse, 0x9 ;  /* 0x0000000900097836 */ /* 0x044fe20000000000 */
[----:B------:R-:W0:Y:S01]  /*0870*/  LDS.64 R4, [R4+0x28] ;  /* 0x0000280004047984 */ /* 0x000e220000000a00 */
[----:B------:R-:W-:Y:S01]  /*0880*/  VIADD R13, R0, 0xd ;  /* 0x0000000d000d7836 */ /* 0x000fe20000000000 */
[-C--:B------:R-:W-:Y:S02]  /*0890*/  LEA.HI.SX32 R15, R15, R0.reuse, 0x1b ;  /* 0x000000000f0f7211 */ /* 0x080fe400078fdaff */
[----:B------:R-:W1:Y:S01]  /*08a0*/  LDS.64 R6, [R6+0x38] ;  /* 0x0000380006067984 */ /* 0x000e620000000a00 */
[----:B------:R-:W-:-:S02]  /*08b0*/  LEA.HI.SX32 R9, R9, R0, 0x1b ;  /* 0x0000000009097211 */ /* 0x000fc400078fdaff */
[-C--:B------:R-:W-:Y:S01]  /*08c0*/  LEA.HI.SX32 R13, R13, R0.reuse, 0x1b ;  /* 0x000000000d0d7211 */ /* 0x080fe200078fdaff */
[----:B------:R-:W2:Y:S01]  /*08d0*/  LDS.64 R2, [R2+0x18] ;  /* 0x0000180002027984 */ /* 0x000ea20000000a00 */
[----:B------:R-:W-:Y:S02]  /*08e0*/  LEA R9, R9, UR4, 0x3 ;  /* 0x0000000409097c11 */ /* 0x000fe4000f8e18ff */
[----:B------:R-:W-:Y:S01]  /*08f0*/  LEA R40, R13, UR4, 0x3 ;  /* 0x000000040d287c11 */ /* 0x000fe2000f8e18ff */
[C---:B------:R-:W-:Y:S01]  /*0900*/  VIADD R13, R0.reuse, 0x4 ;  /* 0x00000004000d7836 */ /* 0x040fe20000000000 */
[----:B------:R-:W-:Y:S01]  /*0910*/  LEA R42, R15, UR4, 0x3 ;  /* 0x000000040f2a7c11 */ /* 0x000fe2000f8e18ff */
[C---:B------:R-:W-:Y:S01]  /*0920*/  VIADD R15, R0.reuse, 0x6 ;  /* 0x00000006000f7836 */ /* 0x040fe20000000000 */
[----:B------:R-:W4:Y:S01]  /*0930*/  LDS.64 R8, [R9+0x48] ;  /* 0x0000480009087984 */ /* 0x000f220000000a00 */
[----:B------:R-:W-:Y:S02]  /*0940*/  IADD3 R23, PT, PT, R0, 0xe, RZ ;  /* 0x0000000e00177810 */ /* 0x000fe40007ffe0ff */
[-C--:B------:R-:W-:Y:S01]  /*0950*/  LEA.HI.SX32 R13, R13, R0.reuse, 0x1b ;  /* 0x000000000d0d7211 */ /* 0x080fe200078fdaff */
[----:B------:R-:W5:Y:S01]  /*0960*/  LDS.64 R40, [R40+0x68] ;  /* 0x0000680028287984 */ /* 0x000f620000000a00 */
[----:B------:R-:W-:-:S02]  /*0970*/  LEA.HI.SX32 R15, R15, R0, 0x1b ;  /* 0x000000000f0f7211 */ /* 0x000fc400078fdaff */
[-C--:B------:R-:W-:Y:S01]  /*0980*/  LEA.HI.SX32 R17, R17, R0.reuse, 0x1b ;  /* 0x0000000011117211 */ /* 0x080fe200078fdaff */
[----:B------:R-:W5:Y:S01]  /*0990*/  LDS.64 R42, [R42+0x78] ;  /* 0x000078002a2a7984 */ /* 0x000f620000000a00 */
[-C--:B------:R-:W-:Y:S02]  /*09a0*/  LEA.HI.SX32 R19, R19, R0.reuse, 0x1b ;  /* 0x0000000013137211 */ /* 0x080fe400078fdaff */
[-C--:B------:R-:W-:Y:S02]  /*09b0*/  LEA.HI.SX32 R21, R21, R0.reuse, 0x1b ;  /* 0x0000000015157211 */ /* 0x080fe400078fdaff */
[----:B------:R-:W-:Y:S02]  /*09c0*/  LEA.HI.SX32 R23, R23, R0, 0x1b ;  /* 0x0000000017177211 */ /* 0x000fe400078fdaff */
[----:B------:R-:W-:Y:S02]  /*09d0*/  LEA R20, R13, UR4, 0x3 ;  /* 0x000000040d147c11 */ /* 0x000fe4000f8e18ff */
[----:B------:R-:W-:-:S02]  /*09e0*/  LEA R18, R15, UR4, 0x3 ;  /* 0x000000040f127c11 */ /* 0x000fc4000f8e18ff */
[----:B---3--:R-:W-:Y:S02]  /*09f0*/  IADD3 R32, P0, PT, R10, 0x1, RZ ;  /* 0x000000010a207810 */ /* 0x008fe40007f1e0ff */
[----:B------:R-:W-:Y:S02]  /*0a00*/  LEA R17, R17, UR4, 0x3 ;  /* 0x0000000411117c11 */ /* 0x000fe4000f8e18ff */
[----:B------:R-:W-:Y:S01]  /*0a10*/  LEA R14, R19, UR4, 0x3 ;  /* 0x00000004130e7c11 */ /* 0x000fe2000f8e18ff */
[----:B------:R-:W-:Y:S01]  /*0a20*/  IMAD.X R33, RZ, RZ, R11, P0 ;  /* 0x000000ffff217224 */ /* 0x000fe200000e060b */
[----:B------:R-:W-:Y:S01]  /*0a30*/  LEA R12, R21, UR4, 0x3 ;  /* 0x00000004150c7c11 */ /* 0x000fe2000f8e18ff */
[----:B------:R-:W-:Y:S01]  /*0a40*/  VIADD R11, R0, 0xb ;  /* 0x0000000b000b7836 */ /* 0x000fe20000000000 */
[----:B------:R-:W-:Y:S01]  /*0a50*/  LEA R10, R23, UR4, 0x3 ;  /* 0x00000004170a7c11 */ /* 0x000fe2000f8e18ff */
[----:B------:R-:W-:Y:S01]  /*0a60*/  LDS.64 R20, [R20+0x20] ;  /* 0x0000200014147984 */ /* 0x000fe20000000a00 */
[----:B0-----:R-:W-:-:S02]  /*0a70*/  IADD3 R28, P1, PT, R4, 0x1, RZ ;  /* 0x00000001041c7810 */ /* 0x001fc40007f3e0ff */
[-C--:B------:R-:W-:Y:S01]  /*0a80*/  LEA.HI.SX32 R11, R11, R0.reuse, 0x1b ;  /* 0x000000000b0b7211 */ /* 0x080fe200078fdaff */
[----:B------:R-:W-:Y:S01]  /*0a90*/  LDS.64 R18, [R18+0x30] ;  /* 0x0000300012127984 */ /* 0x000fe20000000a00 */
[----:B-1----:R-:W-:Y:S01]  /*0aa0*/  IADD3 R26, P2, PT, R6, 0x1, RZ ;  /* 0x00000001061a7810 */ /* 0x002fe20007f5e0ff */
[----:B------:R-:W-:Y:S01]  /*0ab0*/  IMAD.X R29, RZ, RZ, R5, P1 ;  /* 0x000000ffff1d7224 */ /* 0x000fe200008e0605 */
[----:B------:R-:W-:Y:S01]  /*0ac0*/  LEA R38, R11, UR4, 0x3 ;  /* 0x000000040b267c11 */ /* 0x000fe2000f8e18ff */
[----:B------:R-:W-:Y:S01]  /*0ad0*/  VIADD R11, R0, 0x2 ;  /* 0x00000002000b7836 */ /* 0x000fe20000000000 */
[----:B------:R-:W-:Y:S01]  /*0ae0*/  LDS.64 R16, [R17+0x40] ;  /* 0x0000400011107984 */ /* 0x000fe20000000a00 */
[----:B--2---:R-:W-:Y:S01]  /*0af0*/  IADD3 R30, P0, PT, R2, 0x1, RZ ;  /* 0x00000001021e7810 */ /* 0x004fe20007f1e0ff */
[----:B------:R-:W-:Y:S02]  /*0b00*/  IMAD.X R27, RZ, RZ, R7, P2 ;  /* 0x000000ffff1b7224 */ /* 0x000fe400010e0607 */
[----:B------:R-:W0:Y:S01]  /*0b10*/  LDS.64 R38, [R38+0x58] ;  /* 0x0000580026267984 */ /* 0x000e220000000a00 */
[-C--:B------:R-:W-:Y:S01]  /*0b20*/  LEA.HI.SX32 R11, R11, R0.reuse, 0x1b ;  /* 0x000000000b0b7211 */ /* 0x080fe200078fdaff */
[----:B------:R-:W-:Y:S01]  /*0b30*/  IMAD.X R31, RZ, RZ, R3, P0 ;  /* 0x000000ffff1f7224 */ /* 0x000fe200000e0603 */
[----:B------:R-:W-:Y:S01]  /*0b40*/  LEA.HI.SX32 R0, R0, R0, 0x1b ;  /* 0x0000000000007211 */ /* 0x000fe200078fdaff */
[----:B------:R-:W1:Y:S01]  /*0b50*/  LDS.64 R14, [R14+0x50] ;  /* 0x000050000e0e7984 */ /* 0x000e620000000a00 */
[----:B------:R-:W-:-:S02]  /*0b60*/  LEA R22, R11, UR4, 0x3 ;  /* 0x000000040b167c11 */ /* 0x000fc4000f8e18ff */
[----:B------:R-:W-:Y:S01]  /*0b70*/  LEA R0, R0, UR4, 0x3 ;  /* 0x0000000400007c11 */ /* 0x000fe2000f8e18ff */
[----:B------:R-:W2:Y:S01]  /*0b80*/  LDS.64 R12, [R12+0x60] ;  /* 0x000060000c0c7984 */ /* 0x000ea20000000a00 */
[----:B----4-:R-:W-:Y:S02]  /*0b90*/  IADD3 R8, P0, PT, R8, 0x1, RZ ;  /* 0x0000000108087810 */ /* 0x010fe40007f1e0ff */
[----:B-----5:R-:W-:Y:S01]  /*0ba0*/  IADD3 R4, P2, PT, R40, 0x1, RZ ;  /* 0x0000000128047810 */ /* 0x020fe20007f5e0ff */
[----:B------:R3:W4:Y:S01]  /*0bb0*/  LDS.64 R24, [R0] ;  /* 0x0000000000187984 */ /* 0x0007220000000a00 */
[----:B------:R-:W-:Y:S01]  /*0bc0*/  IADD3 R2, P3, PT, R42, 0x1, RZ ;  /* 0x000000012a027810 */ /* 0x000fe20007f7e0ff */
[----:B------:R-:W-:Y:S02]  /*0bd0*/  IMAD.X R9, RZ, RZ, R9, P0 ;  /* 0x000000ffff097224 */ /* 0x000fe400000e0609 */
[----:B------:R-:W1:Y:S01]  /*0be0*/  LDS.64 R22, [R22+0x10] ;  /* 0x0000100016167984 */ /* 0x000e620000000a00 */
[----:B------:R-:W-:-:S02]  /*0bf0*/  IMAD.X R5, RZ, RZ, R41, P2 ;  /* 0x000000ffff057224 */ /* 0x000fc400010e0629 */
[----:B------:R-:W-:Y:S01]  /*0c00*/  IMAD.X R3, RZ, RZ, R43, P3 ;  /* 0x000000ffff037224 */ /* 0x000fe200018e062b */
[----:B------:R-:W1:Y:S01]  /*0c10*/  LDS.64 R10, [R10+0x70] ;  /* 0x000070000a0a7984 */ /* 0x000e620000000a00 */
[----:B---3--:R-:W-:Y:S01]  /*0c20*/  IMAD R0, R34, 0x20, R67 ;  /* 0x0000002022007824 */ /* 0x008fe200078e0243 */
[----:B------:R-:W-:Y:S01]  /*0c30*/  BAR.SYNC.DEFER_BLOCKING 0x0 ;  /* 0x0000000000007b1d */ /* 0x000fe20000010000 */
[----:B0-----:R-:W-:-:S05]  /*0c40*/  IADD3 R6, P1, PT, R38, 0x1, RZ ;  /* 0x0000000126067810 */ /* 0x001fca0007f3e0ff */
[----:B------:R-:W-:Y:S01]  /*0c50*/  IMAD.X R7, RZ, RZ, R39, P1 ;  /* 0x000000ffff077224 */ /* 0x000fe200008e0627 */
[----:B------:R-:W-:-:S04]  /*0c60*/  LEA.HI R39, R34, R37, RZ, 0x1f ;  /* 0x0000002522277211 */ /* 0x000fc800078ff8ff */
[----:B------:R-:W-:-:S05]  /*0c70*/  LEA R66, R39, UR4, 0x2 ;  /* 0x0000000427427c11 */ /* 0x000fca000f8e10ff */
[----:B--2-4-:R-:W-:-:S07]  /*0c80*/  IMAD R62, R39, 0x4, R66 ;  /* 0x00000004273e7824 */ /* 0x014fce00078e0242 */
.L_x_1:
[----:B0-----:R-:W-:Y:S01]  /*0c90*/  SHF.R.U64 R36, R24, R61, R25 ;  /* 0x0000003d18247219 */ /* 0x001fe20000001219 */
[----:B------:R-:W-:Y:S01]  /*0ca0*/  STS [R67], RZ ;  /* 0x000000ff43007388 */ /* 0x000fe20000000800 */
[----:B------:R-:W-:Y:S01]  /*0cb0*/  ISETP.NE.AND P1, PT, R35, 0x1f, PT ;  /* 0x0000001f2300780c */ /* 0x000fe20003f25270 */
[----:B------:R-:W0:Y:S01]  /*0cc0*/  S2UR UR5, SR_CgaCtaId ;  /* 0x00000000000579c3 */ /* 0x000e220000008800 */
[----:B------:R-:W-:Y:S01]  /*0cd0*/  LOP3.LUT R36, R36, 0xf, RZ, 0xc0, !PT ;  /* 0x0000000f24247812 */ /* 0x000fe200078ec0ff */
[----:B------:R-:W-:Y:S01]  /*0ce0*/  STS [R67+0x400], RZ ;  /* 0x000400ff43007388 */ /* 0x000fe20000000800 */
[----:B------:R-:W-:Y:S01]  /*0cf0*/  UMOV UR4, 0x400 ;  /* 0x0000040000047882 */ /* 0x000fe20000000000 */
[----:B------:R-:W-:Y:S02]  /*0d00*/  ISETP.GT.U32.AND P2, PT, R34, 0x1f, PT ;  /* 0x0000001f2200780c */ /* 0x000fe40003f44070 */
[----:B------:R-:W-:Y:S01]  /*0d10*/  IMAD.SHL.U32 R37, R36, 0x400, RZ ;  /* 0x0000040024257824 */ /* 0x000fe200078e00ff */
[----:B------:R-:W-:Y:S01]  /*0d20*/  SHF.R.U32.HI R36, RZ, 0x2, R36 ;  /* 0x00000002ff247819 */ /* 0x000fe20000011624 */
[----:B------:R-:W-:Y:S01]  /*0d30*/  STS [R67+0x800], RZ ;  /* 0x000800ff43007388 */ /* 0x000fe20000000800 */
[----:B------:R-:W-:-:S02]  /*0d40*/  ISETP.NE.AND P3, PT, R108, 0x7, PT ;  /* 0x000000076c00780c */ /* 0x000fc40003f65270 */
[----:B------:R-:W-:Y:S01]  /*0d50*/  LOP3.LUT R68, R37, 0x1c00, RZ, 0xc0, !PT ;  /* 0x00001c0025447812 */ /* 0x000fe200078ec0ff */
[----:B------:R-:W-:Y:S01]  /*0d60*/  STS [R67+0xc00], RZ ;  /* 0x000c00ff43007388 */ /* 0x000fe20000000800 */
[----:B------:R-:W-:-:S03]  /*0d70*/  LOP3.LUT R36, R36, 0x3ffffffe, RZ, 0xc0, !PT ;  /* 0x3ffffffe24247812 */ /* 0x000fc600078ec0ff */
[----:B------:R-:W-:Y:S01]  /*0d80*/  STS [R67+0x1000], RZ ;  /* 0x001000ff43007388 */ /* 0x000fe20000000800 */
[----:B------:R-:W-:Y:S02]  /*0d90*/  IADD3 R68, PT, PT, R36, R67, R68 ;  /* 0x0000004324447210 */ /* 0x000fe40007ffe044 */
[----:B------:R-:W-:Y:S01]  /*0da0*/  SHF.R.U64 R36, R32, R61, R33 ;  /* 0x0000003d20247219 */ /* 0x000fe20000001221 */
[----:B------:R-:W-:Y:S03]  /*0db0*/  STS [R67+0x1400], RZ ;  /* 0x001400ff43007388 */ /* 0x000fe60000000800 */
[----:B------:R-:W-:Y:S01]  /*0dc0*/  LOP3.LUT R36, R36, 0xf, RZ, 0xc0, !PT ;  /* 0x0000000f24247812 */ /* 0x000fe200078ec0ff */
[----:B------:R-:W-:Y:S01]  /*0dd0*/  STS [R67+0x1800], RZ ;  /* 0x001800ff43007388 */ /* 0x000fe20000000800 */
[----:B0-----:R-:W-:-:S03]  /*0de0*/  ULEA UR4, UR5, UR4, 0x18 ;  /* 0x0000000405047291 */ /* 0x001fc6000f8ec0ff */
[----:B------:R-:W-:Y:S01]  /*0df0*/  STS [R67+0x1c00], RZ ;  /* 0x001c00ff43007388 */ /* 0x000fe20000000800 */
[----:B------:R-:W-:Y:S01]  /*0e00*/  IMAD.SHL.U32 R37, R36, 0x400, RZ ;  /* 0x0000040024257824 */ /* 0x000fe200078e00ff */
[----:B------:R-:W-:Y:S02]  /*0e10*/  SHF.R.U32.HI R36, RZ, 0x2, R36 ;  /* 0x00000002ff247819 */ /* 0x000fe40000011624 */
[----:B------:R-:W-:Y:S02]  /*0e20*/  STS [R67+0x2000], RZ ;  /* 0x002000ff43007388 */ /* 0x000fe40000000800 */
[----:B------:R-:W-:Y:S02]  /*0e30*/  LOP3.LUT R70, R37, 0x1c00, RZ, 0xc0, !PT ;  /* 0x00001c0025467812 */ /* 0x000fe400078ec0ff */
[----:B------:R-:W0:Y:S01]  /*0e40*/  LDS.U16 R69, [R68] ;  /* 0x0000000044457984 */ /* 0x000e220000000400 */
[----:B------:R-:W-:-:S04]  /*0e50*/  LOP3.LUT R36, R36, 0x3ffffffe, RZ, 0xc0, !PT ;  /* 0x3ffffffe24247812 */ /* 0x000fc800078ec0ff */
[----:B------:R-:W-:Y:S02]  /*0e60*/  IADD3 R70, PT, PT, R36, R67, R70 ;  /* 0x0000004324467210 */ /* 0x000fe40007ffe046 */
[----:B-1----:R-:W-:-:S04]  /*0e70*/  SHF.R.U64 R36, R22, R61, R23 ;  /* 0x0000003d16247219 */ /* 0x002fc80000001217 */
[----:B------:R-:W-:-:S05]  /*0e80*/  LOP3.LUT R36, R36, 0xf, RZ, 0xc0, !PT ;  /* 0x0000000f24247812 */ /* 0x000fca00078ec0ff */
[----:B------:R-:W-:Y:S01]  /*0e90*/  IMAD.SHL.U32 R38, R36, 0x400, RZ ;  /* 0x0000040024267824 */ /* 0x000fe200078e00ff */
[----:B------:R-:W-:-:S04]  /*0ea0*/  SHF.R.U32.HI R36, RZ, 0x2, R36 ;  /* 0x00000002ff247819 */ /* 0x000fc80000011624 */
[----:B------:R-:W-:Y:S02]  /*0eb0*/  LOP3.LUT R38, R38, 0x1c00, RZ, 0xc0, !PT ;  /* 0x00001c0026267812 */ /* 0x000fe400078ec0ff */
[----:B------:R-:W-:-:S04]  /*0ec0*/  LOP3.LUT R36, R36, 0x3ffffffe, RZ, 0xc0, !PT ;  /* 0x3ffffffe24247812 */ /* 0x000fc800078ec0ff */
[----:B------:R-:W-:Y:S02]  /*0ed0*/  IADD3 R72, PT, PT, R36, R67, R38 ;  /* 0x0000004324487210 */ /* 0x000fe40007ffe026 */
[----:B------:R-:W-:-:S04]  /*0ee0*/  SHF.R.U64 R36, R30, R61, R31 ;  /* 0x0000003d1e247219 */ /* 0x000fc8000000121f */
[----:B------:R-:W-:Y:S01]  /*0ef0*/  LOP3.LUT R36, R36, 0xf, RZ, 0xc0, !PT ;  /* 0x0000000f24247812 */ /* 0x000fe200078ec0ff */
[----:B0-----:R-:W-:-:S05]  /*0f00*/  VIADD R37, R69, 0x1 ;  /* 0x0000000145257836 */ /* 0x001fca0000000000 */
[----:B------:R0:W-:Y:S04]  /*0f10*/  STS.U16 [R68], R37 ;  /* 0x0000002544007388 */ /* 0x0001e80000000400 */
[----:B------:R-:W1:Y:S01]  /*0f20*/  LDS.U16 R71, [R70] ;  /* 0x0000000046477984 */ /* 0x000e620000000400 */
[----:B0-----:R-:W-:Y:S02]  /*0f30*/  SHF.L.U32 R37, R36, 0xa, RZ ;  /* 0x0000000a24257819 */ /* 0x001fe400000006ff */
[----:B------:R-:W-:Y:S02]  /*0f40*/  SHF.R.U32.HI R36, RZ, 0x2, R36 ;  /* 0x00000002ff247819 */ /* 0x000fe40000011624 */
[----:B------:R-:W-:Y:S02]  /*0f50*/  LOP3.LUT R74, R37, 0x1c00, RZ, 0xc0, !PT ;  /* 0x00001c00254a7812 */ /* 0x000fe400078ec0ff */
[----:B------:R-:W-:-:S04]  /*0f60*/  LOP3.LUT R36, R36, 0x3ffffffe, RZ, 0xc0, !PT ;  /* 0x3ffffffe24247812 */ /* 0x000fc800078ec0ff */
[----:B------:R-:W-:Y:S02]  /*0f70*/  IADD3 R74, PT, PT, R36, R67, R74 ;  /* 0x00000043244a7210 */ /* 0x000fe40007ffe04a */
[----:B------:R-:W-:-:S04]  /*0f80*/  SHF.R.U64 R36, R20, R61, R21 ;  /* 0x0000003d14247219 */ /* 0x000fc80000001215 */
[----:B------:R-:W-:-:S05]  /*0f90*/  LOP3.LUT R36, R36, 0xf, RZ, 0xc0, !PT ;  /* 0x0000000f24247812 */ /* 0x000fca00078ec0ff */
[----:B------:R-:W-:Y:S01]  /*0fa0*/  IMAD.SHL.U32 R38, R36, 0x400, RZ ;  /* 0x0000040024267824 */ /* 0x000fe200078e00ff */
[----:B------:R-:W-:-:S04]  /*0fb0*/  SHF.R.U32.HI R36, RZ, 0x2, R36 ;  /* 0x00000002ff247819 */ /* 0x000fc80000011624 */
[----:B------:R-:W-:Y:S02]  /*0fc0*/  LOP3.LUT R38, R38, 0x1c00, RZ, 0xc0, !PT ;  /* 0x00001c0026267812 */ /* 0x000fe400078ec0ff */
[----:B------:R-:W-:-:S04]  /*0fd0*/  LOP3.LUT R36, R36, 0x3ffffffe, RZ, 0xc0, !PT ;  /* 0x3ffffffe24247812 */ /* 0x000fc800078ec0ff */
[----:B------:R-:W-:Y:S01]  /*0fe0*/  IADD3 R76, PT, PT, R36, R67, R38 ;  /* 0x00000043244c7210 */ /* 0x000fe20007ffe026 */
[----:B-1----:R-:W-:Y:S01]  /*0ff0*/  VIADD R39, R71, 0x1 ;  /* 0x0000000147277836 */ /* 0x002fe20000000000 */
[----:B------:R-:W-:-:S04]  /*1000*/  SHF.R.U64 R36, R28, R61, R29 ;  /* 0x0000003d1c247219 */ /* 0x000fc8000000121d */
[----:B------:R-:W-:Y:S01]  /*1010*/  STS.U16 [R70], R39 ;  /* 0x0000002746007388 */ /* 0x000fe20000000400 */
[----:B------:R-:W-:-:S03]  /*1020*/  LOP3.LUT R36, R36, 0xf, RZ, 0xc0, !PT ;  /* 0x0000000f24247812 */ /* 0x000fc600078ec0ff */
[----:B------:R-:W0:Y:S02]  /*1030*/  LDS.U16 R73, [R72] ;  /* 0x0000000048497984 */ /* 0x000e240000000400 */
[----:B0-----:R-:W-:-:S05]  /*1040*/  VIADD R37, R73, 0x1 ;  /* 0x0000000149257836 */ /* 0x001fca0000000000 */
[----:B------:R0:W-:Y:S04]  /*1050*/  STS.U16 [R72], R37 ;  /* 0x0000002548007388 */ /* 0x0001e80000000400 */
[----:B------:R-:W1:Y:S01]  /*1060*/  LDS.U16 R75, [R74] ;  /* 0x000000004a4b7984 */ /* 0x000e620000000400 */
[----:B0-----:R-:W-:Y:S01]  /*1070*/  IMAD.SHL.U32 R37, R36, 0x400, RZ ;  /* 0x0000040024257824 */ /* 0x001fe200078e00ff */
[----:B------:R-:W-:-:S04]  /*1080*/  SHF.R.U32.HI R36, RZ, 0x2, R36 ;  /* 0x00000002ff247819 */ /* 0x000fc80000011624 */
        /* <DEDUP_REMOVED lines=54> */
[----:B------:R-:W0:Y:S01]  /*13f0*/  LDS.U16 R85, [R84] ;  /* 0x0000000054557984 */ /* 0x000e220000000400 */
[----:B------:R-:W-:-:S04]  /*1400*/  SHF.R.U32.HI R38, RZ, 0x2, R36 ;  /* 0x00000002ff267819 */ /* 0x000fc80000011624 */
[----:B------:R-:W-:Y:S01]  /*1410*/  LOP3.LUT R38, R38, 0x3ffffffe, RZ, 0xc0, !PT ;  /* 0x3ffffffe26267812 */ /* 0x000fe200078ec0ff */
[----:B0-----:R-:W-:-:S05]  /*1420*/  VIADD R37, R85, 0x1 ;  /* 0x0000000155257836 */ /* 0x001fca0000000000 */
[----:B------:R0:W-:Y:S04]  /*1430*/  STS.U16 [R84], R37 ;  /* 0x0000002554007388 */ /* 0x0001e80000000400 */
[----:B------:R-:W1:Y:S01]  /*1440*/  LDS.U16 R87, [R86] ;  /* 0x0000000056577984 */ /* 0x000e620000000400 */
[----:B0-----:R-:W-:-:S04]  /*1450*/  SHF.L.U32 R37, R36, 0xa, RZ ;  /* 0x0000000a24257819 */ /* 0x001fc800000006ff */
        /* <DEDUP_REMOVED lines=9> */
[----:B-1----:R-:W-:-:S05]  /*14f0*/  VIADD R39, R87, 0x1 ;  /* 0x0000000157277836 */ /* 0x002fca0000000000 */
[----:B------:R-:W-:Y:S04]  /*1500*/  STS.U16 [R86], R39 ;  /* 0x0000002756007388 */ /* 0x000fe80000000400 */
[----:B------:R-:W0:Y:S02]  /*1510*/  LDS.U16 R89, [R88] ;  /* 0x0000000058597984 */ /* 0x000e240000000400 */
[----:B0-----:R-:W-:-:S05]  /*1520*/  VIADD R37, R89, 0x1 ;  /* 0x0000000159257836 */ /* 0x001fca0000000000 */
[----:B------:R0:W-:Y:S04]  /*1530*/  STS.U16 [R88], R37 ;  /* 0x0000002558007388 */ /* 0x0001e80000000400 */
[----:B------:R-:W1:Y:S01]  /*1540*/  LDS.U16 R90, [R91] ;  /* 0x000000005b5a7984 */ /* 0x000e620000000400 */
[----:B0-----:R-:W-:-:S04]  /*1550*/  SHF.R.U64 R37, R4, R61, R5 ;  /* 0x0000003d04257219 */ /* 0x001fc80000001205 */
[----:B------:R-:W-:-:S05]  /*1560*/  LOP3.LUT R37, R37, 0xf, RZ, 0xc0, !PT ;  /* 0x0000000f25257812 */ /* 0x000fca00078ec0ff */
[----:B------:R-:W-:Y:S01]  /*1570*/  IMAD.SHL.U32 R38, R37, 0x400, RZ ;  /* 0x0000040025267824 */ /* 0x000fe200078e00ff */
[----:B------:R-:W-:-:S04]  /*1580*/  SHF.R.U32.HI R37, RZ, 0x2, R37 ;  /* 0x00000002ff257819 */ /* 0x000fc80000011625 */
[----:B------:R-:W-:Y:S02]  /*1590*/  LOP3.LUT R40, R38, 0x1c00, RZ, 0xc0, !PT ;  /* 0x00001c0026287812 */ /* 0x000fe400078ec0ff */
[----:B------:R-:W-:-:S04]  /*15a0*/  LOP3.LUT R37, R37, 0x3ffffffe, RZ, 0xc0, !PT ;  /* 0x3ffffffe25257812 */ /* 0x000fc800078ec0ff */
[----:B------:R-:W-:Y:S01]  /*15b0*/  IADD3 R95, PT, PT, R37, R67, R40 ;  /* 0x00000043255f7210 */ /* 0x000fe20007ffe028 */
[----:B-1----:R-:W-:-:S05]  /*15c0*/  VIADD R36, R90, 0x1 ;  /* 0x000000015a247836 */ /* 0x002fca0000000000 */
[----:B------:R0:W-:Y:S04]  /*15d0*/  STS.U16 [R91], R36 ;  /* 0x000000245b007388 */ /* 0x0001e80000000400 */
[----:B------:R-:W1:Y:S01]  /*15e0*/  LDS.U16 R92, [R93] ;  /* 0x000000005d5c7984 */ /* 0x000e620000000400 */
[----:B0-----:R-:W-:-:S04]  /*15f0*/  SHF.R.U64 R36, R10, R61, R11 ;  /* 0x0000003d0a247219 */ /* 0x001fc8000000120b */
[----:B------:R-:W-:-:S05]  /*1600*/  LOP3.LUT R36, R36, 0xf, RZ, 0xc0, !PT ;  /* 0x0000000f24247812 */ /* 0x000fca00078ec0ff */
[----:B------:R-:W-:Y:S01]  /*1610*/  IMAD.SHL.U32 R37, R36, 0x400, RZ ;  /* 0x0000040024257824 */ /* 0x000fe200078e00ff */
[----:B------:R-:W-:-:S04]  /*1620*/  SHF.R.U32.HI R36, RZ, 0x2, R36 ;  /* 0x00000002ff247819 */ /* 0x000fc80000011624 */
[----:B------:R-:W-:Y:S02]  /*1630*/  LOP3.LUT R40, R37, 0x1c00, RZ, 0xc0, !PT ;  /* 0x00001c0025287812 */ /* 0x000fe400078ec0ff */
[----:B------:R-:W-:Y:S02]  /*1640*/  LOP3.LUT R97, R36, 0x3ffffffe, RZ, 0xc0, !PT ;  /* 0x3ffffffe24617812 */ /* 0x000fe400078ec0ff */
[----:B------:R-:W-:Y:S02]  /*1650*/  SHF.R.U64 R37, R2, R61, R3 ;  /* 0x0000003d02257219 */ /* 0x000fe40000001203 */
[----:B------:R-:W-:Y:S02]  /*1660*/  IADD3 R97, PT, PT, R97, R67, R40 ;  /* 0x0000004361617210 */ /* 0x000fe40007ffe028 */
[----:B------:R-:W-:Y:S01]  /*1670*/  LOP3.LUT R37, R37, 0xf, RZ, 0xc0, !PT ;  /* 0x0000000f25257812 */ /* 0x000fe200078ec0ff */
[----:B-1----:R-:W-:-:S05]  /*1680*/  VIADD R38, R92, 0x1 ;  /* 0x000000015c267836 */ /* 0x002fca0000000000 */
[----:B------:R0:W-:Y:S04]  /*1690*/  STS.U16 [R93], R38 ;  /* 0x000000265d007388 */ /* 0x0001e80000000400 */
[----:B------:R-:W1:Y:S01]  /*16a0*/  LDS.U16 R94, [R95] ;  /* 0x000000005f5e7984 */ /* 0x000e620000000400 */
[----:B0-----:R-:W-:Y:S01]  /*16b0*/  IMAD.SHL.U32 R38, R37, 0x400, RZ ;  /* 0x0000040025267824 */ /* 0x001fe200078e00ff */
        /* <DEDUP_REMOVED lines=8> */
[----:B------:R-:W-:Y:S04]  /*1740*/  STS.U16 [R97], R38 ;  /* 0x0000002661007388 */ /* 0x000fe80000000400 */
[----:B------:R-:W0:Y:S02]  /*1750*/  LDS.U16 R98, [R99] ;  /* 0x0000000063627984 */ /* 0x000e240000000400 */
[----:B0-----:R-:W-:-:S05]  /*1760*/  VIADD R36, R98, 0x1 ;  /* 0x0000000162247836 */ /* 0x001fca0000000000 */
[----:B------:R-:W-:Y:S01]  /*1770*/  STS.U16 [R99], R36 ;  /* 0x0000002463007388 */ /* 0x000fe20000000400 */
[----:B------:R-:W-:Y:S06]  /*1780*/  BAR.SYNC.DEFER_BLOCKING 0x0 ;  /* 0x0000000000007b1d */ /* 0x000fec0000010000 */
[----:B------:R-:W-:Y:S04]  /*1790*/  LDS R100, [R0] ;  /* 0x0000000000647984 */ /* 0x000fe80000000800 */
[----:B------:R-:W0:Y:S04]  /*17a0*/  LDS R101, [R0+0x4] ;  /* 0x0000040000657984 */ /* 0x000e280000000800 */
[----:B------:R-:W1:Y:S04]  /*17b0*/  LDS R102, [R0+0x8] ;  /* 0x0000080000667984 */ /* 0x000e680000000800 */
[----:B------:R-:W2:Y:S04]  /*17c0*/  LDS R103, [R0+0xc] ;  /* 0x00000c0000677984 */ /* 0x000ea80000000800 */
[----:B------:R-:W3:Y:S04]  /*17d0*/  LDS R104, [R0+0x10] ;  /* 0x0000100000687984 */ /* 0x000ee80000000800 */
[----:B------:R-:W4:Y:S04]  /*17e0*/  LDS R105, [R0+0x14] ;  /* 0x0000140000697984 */ /* 0x000f280000000800 */
[----:B------:R-:W5:Y:S04]  /*17f0*/  LDS R106, [R0+0x18] ;  /* 0x00001800006a7984 */ /* 0x000f680000000800 */
[----:B------:R-:W5:Y:S04]  /*1800*/  LDS R107, [R0+0x1c] ;  /* 0x00001c00006b7984 */ /* 0x000f680000000800 */
[----:B------:R-:W5:Y:S01]  /*1810*/  LDS R38, [R0+0x20] ;  /* 0x0000200000267984 */ /* 0x000f620000000800 */
[----:B0-----:R-:W-:-:S04]  /*1820*/  IMAD.IADD R101, R100, 0x1, R101 ;  /* 0x0000000164657824 */ /* 0x001fc800078e0265 */
[----:B-1----:R-:W-:-:S04]  /*1830*/  IMAD.IADD R102, R102, 0x1, R101 ;  /* 0x0000000166667824 */ /* 0x002fc800078e0265 */
[----:B--2---:R-:W-:-:S04]  /*1840*/  IMAD.IADD R103, R103, 0x1, R102 ;  /* 0x0000000167677824 */ /* 0x004fc800078e0266 */
[----:B---3--:R-:W-:-:S04]  /*1850*/  IMAD.IADD R104, R104, 0x1, R103 ;  /* 0x0000000168687824 */ /* 0x008fc800078e0267 */
[----:B----4-:R-:W-:-:S05]  /*1860*/  IMAD.IADD R105, R105, 0x1, R104 ;  /* 0x0000000169697824 */ /* 0x010fca00078e0268 */
[----:B-----5:R-:W-:-:S05]  /*1870*/  IADD3 R106, PT, PT, R106, R105, RZ ;  /* 0x000000696a6a7210 */ /* 0x020fca0007ffe0ff */
[----:B------:R-:W-:-:S04]  /*1880*/  IMAD.IADD R107, R107, 0x1, R106 ;  /* 0x000000016b6b7824 */ /* 0x000fc800078e026a */
[----:B------:R-:W-:-:S05]  /*1890*/  IMAD.IADD R109, R38, 0x1, R107 ;  /* 0x00000001266d7824 */ /* 0x000fca00078e026b */
[----:B------:R-:W0:Y:S02]  /*18a0*/  SHFL.UP P0, R36, R109, 0x1, RZ ;  /* 0x042000006d247989 */ /* 0x000e2400000000ff */
[----:B0-----:R-:W-:-:S05]  /*18b0*/  @P0 IMAD.IADD R36, R109, 0x1, R36 ;  /* 0x000000016d240824 */ /* 0x001fca00078e0224 */
[----:B------:R-:W0:Y:S02]  /*18c0*/  SHFL.UP P0, R37, R36, 0x2, RZ ;  /* 0x0440000024257989 */ /* 0x000e2400000000ff */
[----:B0-----:R-:W-:-:S05]  /*18d0*/  @P0 IMAD.IADD R37, R36, 0x1, R37 ;  /* 0x0000000124250824 */ /* 0x001fca00078e0225 */
[----:B------:R-:W0:Y:S02]  /*18e0*/  SHFL.UP P0, R40, R37, 0x4, RZ ;  /* 0x0480000025287989 */ /* 0x000e2400000000ff */
[----:B0-----:R-:W-:-:S05]  /*18f0*/  @P0 IMAD.IADD R40, R37, 0x1, R40 ;  /* 0x0000000125280824 */ /* 0x001fca00078e0228 */
[----:B------:R-:W0:Y:S02]  /*1900*/  SHFL.UP P0, R111, R40, 0x8, RZ ;  /* 0x05000000286f7989 */ /* 0x000e2400000000ff */
[----:B0-----:R-:W-:-:S05]  /*1910*/  @P0 IMAD.IADD R111, R40, 0x1, R111 ;  /* 0x00000001286f0824 */ /* 0x001fca00078e026f */
[----:B------:R-:W0:Y:S02]  /*1920*/  SHFL.UP P0, R110, R111, 0x10, RZ ;  /* 0x060000006f6e7989 */ /* 0x000e2400000000ff */
[----:B0-----:R-:W-:Y:S01]  /*1930*/  @P0 IMAD.IADD R110, R111, 0x1, R110 ;  /* 0x000000016f6e0824 */ /* 0x001fe200078e026e */
[----:B------:R-:W-:-:S03]  /*1940*/  ISETP.NE.AND P0, PT, R108, 0x1, PT ;  /* 0x000000016c00780c */ /* 0x000fc60003f05270 */
[----:B------:R-:W-:Y:S01]  /*1950*/  IMAD.IADD R109, R110, 0x1, -R109 ;  /* 0x000000016e6d7824 */ /* 0x000fe200078e0a6d */
[----:B------:R-:W-:Y:S01]  /*1960*/  @!P1 STS [R64+0x2400], R110 ;  /* 0x0024006e40009388 */ /* 0x000fe20000000800 */
[----:B------:R-:W-:Y:S01]  /*1970*/  BAR.SYNC.DEFER_BLOCKING 0x0 ;  /* 0x0000000000007b1d */ /* 0x000fe20000010000 */
[----:B------:R-:W-:-:S05]  /*1980*/  ISETP.NE.AND P1, PT, R108, 0x4, PT ;  /* 0x000000046c00780c */ /* 0x000fca0003f25270 */
[----:B------:R-:W0:Y:S04]  /*1990*/  LDS.128 R36, [UR4+0x2400] ;  /* 0x00240004ff247984 */ /* 0x000e280008000c00 */
[----:B------:R-:W1:Y:S01]  /*19a0*/  LDS.128 R40, [UR4+0x2410] ;  /* 0x00241004ff287984 */ /* 0x000e620008000c00 */
[C---:B0-----:R-:W-:Y:S01]  /*19b0*/  SEL R63, R36.reuse, R63, !P0 ;  /* 0x0000003f243f7207 */ /* 0x041fe20004000000 */
[----:B------:R-:W-:Y:S01]  /*19c0*/  IMAD.IADD R37, R36, 0x1, R37 ;  /* 0x0000000124257824 */ /* 0x000fe200078e0225 */
[----:B------:R-:W-:-:S03]  /*19d0*/  ISETP.NE.AND P0, PT, R108, 0x2, PT ;  /* 0x000000026c00780c */ /* 0x000fc60003f05270 */
[----:B------:R-:W-:Y:S01]  /*19e0*/  IMAD.IADD R38, R38, 0x1, R37 ;  /* 0x0000000126267824 */ /* 0x000fe200078e0225 */
[----:B------:R-:W-:Y:S02]  /*19f0*/  SEL R63, R37, R63, !P0 ;  /* 0x0000003f253f7207 */ /* 0x000fe40004000000 */
[----:B------:R-:W-:Y:S01]  /*1a00*/  ISETP.NE.AND P0, PT, R108, 0x3, PT ;  /* 0x000000036c00780c */ /* 0x000fe20003f05270 */
[----:B------:R-:W-:-:S03]  /*1a10*/  IMAD.IADD R39, R39, 0x1, R38 ;  /* 0x0000000127277824 */ /* 0x000fc600078e0226 */
[----:B------:R-:W-:Y:S01]  /*1a20*/  SEL R63, R38, R63, !P0 ;  /* 0x0000003f263f7207 */ /* 0x000fe20004000000 */
[C---:B-1----:R-:W-:Y:S01]  /*1a30*/  IMAD.IADD R40, R39.reuse, 0x1, R40 ;  /* 0x0000000127287824 */ /* 0x042fe200078e0228 */
[C---:B------:R-:W-:Y:S02]  /*1a40*/  ISETP.NE.AND P0, PT, R108.reuse, 0x5, PT ;  /* 0x000000056c00780c */ /* 0x040fe40003f05270 */
[----:B------:R-:W-:Y:S01]  /*1a50*/  SEL R63, R39, R63, !P1 ;  /* 0x0000003f273f7207 */ /* 0x000fe20004800000 */
[----:B------:R-:W-:Y:S01]  /*1a60*/  IMAD.IADD R41, R41, 0x1, R40 ;  /* 0x0000000129297824 */ /* 0x000fe200078e0228 */
[----:B------:R-:W-:Y:S02]  /*1a70*/  ISETP.NE.AND P1, PT, R108, 0x6, PT ;  /* 0x000000066c00780c */ /* 0x000fe40003f25270 */
[----:B------:R-:W-:Y:S01]  /*1a80*/  SEL R63, R40, R63, !P0 ;  /* 0x0000003f283f7207 */ /* 0x000fe20004000000 */
[----:B------:R-:W-:Y:S01]  /*1a90*/  IMAD.IADD R42, R42, 0x1, R41 ;  /* 0x000000012a2a7824 */ /* 0x000fe200078e0229 */
[----:B------:R-:W-:-:S02]  /*1aa0*/  ISETP.NE.AND P0, PT, R35, RZ, PT ;  /* 0x000000ff2300720c */ /* 0x000fc40003f05270 */
[----:B------:R-:W-:Y:S01]  /*1ab0*/  SEL R63, R41, R63, !P1 ;  /* 0x0000003f293f7207 */ /* 0x000fe20004800000 */
[----:B------:R-:W-:Y:S01]  /*1ac0*/  IMAD.IADD R43, R43, 0x1, R42 ;  /* 0x000000012b2b7824 */ /* 0x000fe200078e022a */
[----:B------:R-:W-:Y:S02]  /*1ad0*/  ISETP.GT.U32.OR P1, PT, R34, 0x1f, P0 ;  /* 0x0000001f2200780c */ /* 0x000fe40000724470 */
[----:B------:R-:W-:Y:S02]  /*1ae0*/  SEL R36, R109, RZ, P0 ;  /* 0x000000ff6d247207 */ /* 0x000fe40000000000 */
[----:B------:R-:W-:Y:S02]  /*1af0*/  SEL R63, R42, R63, !P3 ;  /* 0x0000003f2a3f7207 */ /* 0x000fe40005800000 */
[----:B------:R-:W-:Y:S02]  /*1b00*/  ISETP.GT.U32.AND P0, PT, R61, 0x3b, PT ;  /* 0x0000003b3d00780c */ /* 0x000fe40003f04070 */
[----:B------:R-:W-:-:S05]  /*1b10*/  @P2 IADD3 R109, PT, PT, R63, R36, RZ ;  /* 0x000000243f6d2210 */ /* 0x000fca0007ffe0ff */
[----:B------:R-:W-:-:S05]  /*1b20*/  @!P1 IMAD.U32 R109, R43, 0x10000, RZ ;  /* 0x000100002b6d9824 */ /* 0x000fca00078e00ff */
[----:B------:R-:W-:Y:S01]  /*1b30*/  @!P1 STS [UR4+0x2428], R109 ;  /* 0x0024286dff009988 */ /* 0x000fe20008000804 */
[----:B------:R-:W-:Y:S01]  /*1b40*/  BAR.SYNC.DEFER_BLOCKING 0x0 ;  /* 0x0000000000007b1d */ /* 0x000fe20000010000 */
[----:B------:R-:W-:Y:S01]  /*1b50*/  ISETP.NE.AND P1, PT, R34, RZ, PT ;  /* 0x000000ff2200720c */ /* 0x000fe20003f25270 */
[----:B------:R-:W-:-:S04]  /*1b60*/  @!P0 VIADD R61, R61, 0x4 ;  /* 0x000000043d3d8836 */ /* 0x000fc80000000000 */
[----:B------:R-:W0:Y:S02]  /*1b70*/  LDS R36, [UR4+0x2428] ;  /* 0x00242804ff247984 */ /* 0x000e240008000800 */
[----:B0-----:R-:W-:-:S05]  /*1b80*/  SEL R36, R36, RZ, P1 ;  /* 0x000000ff24247207 */ /* 0x001fca0000800000 */
[----:B------:R-:W-:-:S04]  /*1b90*/  IMAD.IADD R37, R36, 0x1, R109 ;  /* 0x0000000124257824 */ /* 0x000fc800078e026d */
[--C-:B------:R-:W-:Y:S01]  /*1ba0*/  IMAD.IADD R39, R100, 0x1, R37.reuse ;  /* 0x0000000164277824 */ /* 0x100fe200078e0225 */
[----:B------:R-:W-:Y:S01]  /*1bb0*/  STS [R0], R37 ;  /* 0x0000002500007388 */ /* 0x000fe20000000800 */
[--C-:B------:R-:W-:Y:S02]  /*1bc0*/  IMAD.IADD R101, R101, 0x1, R37.reuse ;  /* 0x0000000165657824 */ /* 0x100fe400078e0225 */
[--C-:B------:R-:W-:Y:S01]  /*1bd0*/  IMAD.IADD R41, R102, 0x1, R37.reuse ;  /* 0x0000000166297824 */ /* 0x100fe200078e0225 */
[----:B------:R-:W-:Y:S01]  /*1be0*/  STS [R0+0x4], R39 ;  /* 0x0000042700007388 */ /* 0x000fe20000000800 */
[--C-:B------:R-:W-:Y:S02]  /*1bf0*/  IMAD.IADD R103, R103, 0x1, R37.reuse ;  /* 0x0000000167677824 */ /* 0x100fe400078e0225 */
[--C-:B------:R-:W-:Y:S01]  /*1c00*/  IMAD.IADD R43, R104, 0x1, R37.reuse ;  /* 0x00000001682b7824 */ /* 0x100fe200078e0225 */
[----:B------:R-:W-:Y:S01]  /*1c10*/  STS [R0+0x8], R101 ;  /* 0x0000086500007388 */ /* 0x000fe20000000800 */
[----:B------:R-:W-:-:S02]  /*1c20*/  IMAD.IADD R105, R105, 0x1, R37 ;  /* 0x0000000169697824 */ /* 0x000fc400078e0225 */
[--C-:B------:R-:W-:Y:S01]  /*1c30*/  IMAD.IADD R109, R106, 0x1, R37.reuse ;  /* 0x000000016a6d7824 */ /* 0x100fe200078e0225 */
[----:B------:R-:W-:Y:S01]  /*1c40*/  STS [R0+0xc], R41 ;  /* 0x00000c2900007388 */ /* 0x000fe20000000800 */
[----:B------:R-:W-:-:S03]  /*1c50*/  IMAD.IADD R107, R107, 0x1, R37 ;  /* 0x000000016b6b7824 */ /* 0x000fc600078e0225 */
[----:B------:R-:W-:Y:S04]  /*1c60*/  STS [R0+0x10], R103 ;  /* 0x0000106700007388 */ /* 0x000fe80000000800 */
[----:B------:R-:W-:Y:S04]  /*1c70*/  STS [R0+0x14], R43 ;  /* 0x0000142b00007388 */ /* 0x000fe80000000800 */
[----:B------:R-:W-:Y:S04]  /*1c80*/  STS [R0+0x18], R105 ;  /* 0x0000186900007388 */ /* 0x000fe80000000800 */
[----:B------:R-:W-:Y:S04]  /*1c90*/  STS [R0+0x1c], R109 ;  /* 0x00001c6d00007388 */ /* 0x000fe80000000800 */
[----:B------:R-:W-:Y:S01]  /*1ca0*/  STS [R0+0x20], R107 ;  /* 0x0000206b00007388 */ /* 0x000fe20000000800 */
[----:B------:R-:W-:Y:S06]  /*1cb0*/  BAR.SYNC.DEFER_BLOCKING 0x0 ;  /* 0x0000000000007b1d */ /* 0x000fec0000010000 */
[----:B------:R-:W0:Y:S04]  /*1cc0*/  LDS.U16 R68, [R68] ;  /* 0x0000000044447984 */ /* 0x000e280000000400 */
[----:B------:R-:W1:Y:S04]  /*1cd0*/  LDS.U16 R70, [R70] ;  /* 0x0000000046467984 */ /* 0x000e680000000400 */
[----:B------:R-:W2:Y:S04]  /*1ce0*/  LDS.U16 R72, [R72] ;  /* 0x0000000048487984 */ /* 0x000ea80000000400 */
[----:B------:R-:W3:Y:S04]  /*1cf0*/  LDS.U16 R74, [R74] ;  /* 0x000000004a4a7984 */ /* 0x000ee80000000400 */
[----:B------:R-:W4:Y:S04]  /*1d00*/  LDS.U16 R76, [R76] ;  /* 0x000000004c4c7984 */ /* 0x000f280000000400 */
[----:B------:R-:W5:Y:S04]  /*1d10*/  LDS.U16 R78, [R78] ;  /* 0x000000004e4e7984 */ /* 0x000f680000000400 */
[----:B------:R-:W5:Y:S04]  /*1d20*/  LDS.U16 R80, [R80] ;  /* 0x0000000050507984 */ /* 0x000f680000000400 */
[----:B------:R-:W5:Y:S04]  /*1d30*/  LDS.U16 R82, [R82] ;  /* 0x0000000052527984 */ /* 0x000f680000000400 */
[----:B------:R-:W5:Y:S04]  /*1d40*/  LDS.U16 R84, [R84] ;  /* 0x0000000054547984 */ /* 0x000f680000000400 */
[----:B------:R-:W5:Y:S04]  /*1d50*/  LDS.U16 R86, [R86] ;  /* 0x0000000056567984 */ /* 0x000f680000000400 */
[----:B------:R-:W5:Y:S01]  /*1d60*/  LDS.U16 R88, [R88] ;  /* 0x0000000058587984 */ /* 0x000f620000000400 */
[----:B0-----:R-:W-:-:S03]  /*1d70*/  IMAD.IADD R68, R69, 0x1, R68 ;  /* 0x0000000145447824 */ /* 0x001fc600078e0244 */
[----:B------:R-:W0:Y:S01]  /*1d80*/  LDS.U16 R91, [R91] ;  /* 0x000000005b5b7984 */ /* 0x000e220000000400 */
[----:B-1----:R-:W-:Y:S01]  /*1d90*/  IMAD.IADD R70, R71, 0x1, R70 ;  /* 0x0000000147467824 */ /* 0x002fe200078e0246 */
[----:B------:R-:W-:Y:S02]  /*1da0*/  LEA.HI R36, R68, R68, RZ, 0x1b ;  /* 0x0000004444247211 */ /* 0x000fe400078fd8ff */
[----:B------:R-:W1:Y:S01]  /*1db0*/  LDS.U16 R93, [R93] ;  /* 0x000000005d5d7984 */ /* 0x000e620000000400 */
[----:B--2---:R-:W-:Y:S01]  /*1dc0*/  IMAD.IADD R72, R73, 0x1, R72 ;  /* 0x0000000149487824 */ /* 0x004fe200078e0248 */
[----:B------:R-:W-:Y:S02]  /*1dd0*/  LEA.HI R37, R70, R70, RZ, 0x1b ;  /* 0x0000004646257211 */ /* 0x000fe400078fd8ff */
[----:B------:R-:W2:Y:S01]  /*1de0*/  LDS.U16 R95, [R95] ;  /* 0x000000005f5f7984 */ /* 0x000ea20000000400 */
[----:B---3--:R-:W-:Y:S01]  /*1df0*/  IMAD.IADD R74, R75, 0x1, R74 ;  /* 0x000000014b4a7824 */ /* 0x008fe200078e024a */
[----:B------:R-:W-:-:S02]  /*1e00*/  LEA.HI R38, R72, R72, RZ, 0x1b ;  /* 0x0000004848267211 */ /* 0x000fc400078fd8ff */
[----:B------:R-:W3:Y:S01]  /*1e10*/  LDS.U16 R97, [R97] ;  /* 0x0000000061617984 */ /* 0x000ee20000000400 */
[----:B----4-:R-:W-:Y:S01]  /*1e20*/  IMAD.IADD R76, R77, 0x1, R76 ;  /* 0x000000014d4c7824 */ /* 0x010fe200078e024c */
[----:B------:R-:W-:Y:S02]  /*1e30*/  LEA R39, R36, UR4, 0x3 ;  /* 0x0000000424277c11 */ /* 0x000fe4000f8e18ff */
[----:B------:R-:W4:Y:S01]  /*1e40*/  LDS.U16 R99, [R99] ;  /* 0x0000000063637984 */ /* 0x000f220000000400 */
[----:B-----5:R-:W-:Y:S02]  /*1e50*/  IADD3 R78, PT, PT, R79, R78, RZ ;  /* 0x0000004e4f4e7210 */ /* 0x020fe40007ffe0ff */
[----:B------:R-:W-:Y:S01]  /*1e60*/  LEA R40, R37, UR4, 0x3 ;  /* 0x0000000425287c11 */ /* 0x000fe2000f8e18ff */
[----:B------:R-:W-:Y:S01]  /*1e70*/  BAR.SYNC.DEFER_BLOCKING 0x0 ;  /* 0x0000000000007b1d */ /* 0x000fe20000010000 */
[----:B------:R-:W-:Y:S01]  /*1e80*/  IMAD.IADD R80, R81, 0x1, R80 ;  /* 0x0000000151507824 */ /* 0x000fe200078e0250 */
[----:B------:R-:W-:Y:S01]  /*1e90*/  LEA.HI R74, R74, R74, RZ, 0x1b ;  /* 0x0000004a4a4a7211 */ /* 0x000fe200078fd8ff */
[----:B------:R-:W-:Y:S01]  /*1ea0*/  IMAD R36, R36, -0x4, R39 ;  /* 0xfffffffc24247824 */ /* 0x000fe200078e0227 */
[----:B------:R-:W-:Y:S01]  /*1eb0*/  LEA R41, R38, UR4, 0x3 ;  /* 0x0000000426297c11 */ /* 0x000fe2000f8e18ff */
[----:B------:R-:W-:Y:S01]  /*1ec0*/  IMAD.IADD R82, R83, 0x1, R82 ;  /* 0x0000000153527824 */ /* 0x000fe200078e0252 */
[----:B------:R-:W-:Y:S01]  /*1ed0*/  LEA.HI R76, R76, R76, RZ, 0x1b ;  /* 0x0000004c4c4c7211 */ /* 0x000fe200078fd8ff */
[----:B------:R-:W-:Y:S01]  /*1ee0*/  IMAD R37, R37, -0x4, R40 ;  /* 0xfffffffc25257824 */ /* 0x000fe200078e0228 */
[----:B------:R-:W-:Y:S01]  /*1ef0*/  LEA.HI R78, R78, R78, RZ, 0x1b ;  /* 0x0000004e4e4e7211 */ /* 0x000fe200078fd8ff */
[----:B------:R-:W-:Y:S01]  /*1f00*/  IMAD.IADD R84, R85, 0x1, R84 ;  /* 0x0000000155547824 */ /* 0x000fe200078e0254 */
[----:B------:R-:W-:Y:S01]  /*1f10*/  LEA.HI R80, R80, R80, RZ, 0x1b ;  /* 0x0000005050507211 */ /* 0x000fe200078fd8ff */
[----:B------:R-:W-:Y:S01]  /*1f20*/  IMAD R38, R38, -0x4, R41 ;  /* 0xfffffffc26267824 */ /* 0x000fe200078e0229 */
[----:B------:R-:W-:Y:S01]  /*1f30*/  LEA R43, R74, UR4, 0x3 ;  /* 0x000000044a2b7c11 */ /* 0x000fe2000f8e18ff */
[----:B------:R-:W-:Y:S01]  /*1f40*/  IMAD.IADD R87, R87, 0x1, R86 ;  /* 0x0000000157577824 */ /* 0x000fe200078e0256 */
[----:B------:R-:W-:Y:S01]  /*1f50*/  LEA.HI R82, R82, R82, RZ, 0x1b ;  /* 0x0000005252527211 */ /* 0x000fe200078fd8ff */
[----:B------:R-:W-:Y:S01]  /*1f60*/  IMAD.IADD R89, R89, 0x1, R88 ;  /* 0x0000000159597824 */ /* 0x000fe200078e0258 */
[----:B------:R-:W-:-:S02]  /*1f70*/  LEA.HI R84, R84, R84, RZ, 0x1b ;  /* 0x0000005454547211 */ /* 0x000fc400078fd8ff */
[----:B------:R-:W-:Y:S01]  /*1f80*/  LEA.HI R87, R87, R87, RZ, 0x1b ;  /* 0x0000005757577211 */ /* 0x000fe200078fd8ff */
[----:B0-----:R-:W-:Y:S01]  /*1f90*/  IMAD.IADD R90, R90, 0x1, R91 ;  /* 0x000000015a5a7824 */ /* 0x001fe200078e025b */
[----:B------:R-:W-:Y:S01]  /*1fa0*/  LEA.HI R89, R89, R89, RZ, 0x1b ;  /* 0x0000005959597211 */ /* 0x000fe200078fd8ff */
[----:B------:R0:W-:Y:S01]  /*1fb0*/  STS.64 [R39], R24 ;  /* 0x0000001827007388 */ /* 0x0001e20000000a00 */
[----:B-1----:R-:W-:Y:S02]  /*1fc0*/  IMAD.IADD R92, R92, 0x1, R93 ;  /* 0x000000015c5c7824 */ /* 0x002fe400078e025d */
[----:B------:R-:W-:Y:S01]  /*1fd0*/  LEA.HI R90, R90, R90, RZ, 0x1b ;  /* 0x0000005a5a5a7211 */ /* 0x000fe200078fd8ff */
[----:B------:R1:W-:Y:S01]  /*1fe0*/  STS.64 [R40], R32 ;  /* 0x0000002028007388 */ /* 0x0003e20000000a00 */
[----:B--2---:R-:W-:Y:S01]  /*1ff0*/  IMAD.IADD R94, R94, 0x1, R95 ;  /* 0x000000015e5e7824 */ /* 0x004fe200078e025f */
[----:B------:R-:W-:Y:S02]  /*2000*/  LEA.HI R92, R92, R92, RZ, 0x1b ;  /* 0x0000005c5c5c7211 */ /* 0x000fe400078fd8ff */
[----:B------:R2:W-:Y:S01]  /*2010*/  STS.64 [R41], R22 ;  /* 0x0000001629007388 */ /* 0x0005e20000000a00 */
[----:B---3--:R-:W-:Y:S01]  /*2020*/  IMAD.IADD R96, R96, 0x1, R97 ;  /* 0x0000000160607824 */ /* 0x008fe200078e0261 */
[----:B------:R-:W-:-:S02]  /*2030*/  LEA.HI R94, R94, R94, RZ, 0x1b ;  /* 0x0000005e5e5e7211 */ /* 0x000fc400078fd8ff */
[----:B0-----:R-:W-:Y:S01]  /*2040*/  LEA R25, R76, UR4, 0x3 ;  /* 0x000000044c197c11 */ /* 0x001fe2000f8e18ff */
[----:B------:R0:W-:Y:S01]  /*2050*/  STS.64 [R43], R30 ;  /* 0x0000001e2b007388 */ /* 0x0001e20000000a00 */
[----:B----4-:R-:W-:Y:S01]  /*2060*/  IMAD.IADD R98, R98, 0x1, R99 ;  /* 0x0000000162627824 */ /* 0x010fe200078e0263 */
[----:B------:R-:W-:Y:S01]  /*2070*/  LEA.HI R96, R96, R96, RZ, 0x1b ;  /* 0x0000006060607211 */ /* 0x000fe200078fd8ff */
[----:B------:R-:W-:Y:S01]  /*2080*/  IMAD R39, R74, -0x4, R43 ;  /* 0xfffffffc4a277824 */ /* 0x000fe200078e022b */
[----:B-1----:R-:W-:Y:S01]  /*2090*/  LEA R33, R78, UR4, 0x3 ;  /* 0x000000044e217c11 */ /* 0x002fe2000f8e18ff */
[----:B------:R1:W-:Y:S01]  /*20a0*/  STS.64 [R25], R20 ;  /* 0x0000001419007388 */ /* 0x0003e20000000a00 */
[----:B------:R-:W-:Y:S01]  /*20b0*/  LEA.HI R98, R98, R98, RZ, 0x1b ;  /* 0x0000006262627211 */ /* 0x000fe200078fd8ff */
[----:B------:R-:W-:Y:S01]  /*20c0*/  IMAD R40, R76, -0x4, R25 ;  /* 0xfffffffc4c287824 */ /* 0x000fe200078e0219 */
[----:B--2---:R-:W-:Y:S01]  /*20d0*/  LEA R23, R80, UR4, 0x3 ;  /* 0x0000000450177c11 */ /* 0x004fe2000f8e18ff */
[----:B------:R-:W-:Y:S01]  /*20e0*/  STS.64 [R33], R28 ;  /* 0x0000001c21007388 */ /* 0x000fe20000000a00 */
[----:B------:R-:W-:Y:S01]  /*20f0*/  IMAD R41, R78, -0x4, R33 ;  /* 0xfffffffc4e297824 */ /* 0x000fe200078e0221 */
[----:B0-----:R-:W-:-:S02]  /*2100*/  LEA R31, R82, UR4, 0x3 ;  /* 0x00000004521f7c11 */ /* 0x001fc4000f8e18ff */
[----:B------:R0:W-:Y:S01]  /*2110*/  STS.64 [R23], R18 ;  /* 0x0000001217007388 */ /* 0x0001e20000000a00 */
[----:B------:R-:W-:Y:S01]  /*2120*/  IMAD R80, R80, -0x4, R23 ;  /* 0xfffffffc50507824 */ /* 0x000fe200078e0217 */
[----:B-1----:R-:W-:Y:S02]  /*2130*/  LEA R21, R84, UR4, 0x3 ;  /* 0x0000000454157c11 */ /* 0x002fe4000f8e18ff */
[----:B------:R1:W-:Y:S01]  /*2140*/  STS.64 [R31], R26 ;  /* 0x0000001a1f007388 */ /* 0x0003e20000000a00 */
[----:B------:R-:W-:Y:S01]  /*2150*/  LEA R20, R87, UR4, 0x3 ;  /* 0x0000000457147c11 */ /* 0x000fe2000f8e18ff */
[----:B------:R-:W-:Y:S02]  /*2160*/  IMAD R43, R82, -0x4, R31 ;  /* 0xfffffffc522b7824 */ /* 0x000fe400078e021f */
[----:B------:R2:W-:Y:S01]  /*2170*/  STS.64 [R21], R16 ;  /* 0x0000001015007388 */ /* 0x0005e20000000a00 */
[----:B------:R-:W-:Y:S01]  /*2180*/  IMAD R84, R84, -0x4, R21 ;  /* 0xfffffffc54547824 */ /* 0x000fe200078e0215 */
[----:B0-----:R-:W-:-:S02]  /*2190*/  LEA R18, R89, UR4, 0x3 ;  /* 0x0000000459127c11 */ /* 0x001fc4000f8e18ff */
[----:B------:R0:W-:Y:S01]  /*21a0*/  STS.64 [R20], R8 ;  /* 0x0000000814007388 */ /* 0x0001e20000000a00 */
[----:B------:R-:W-:Y:S01]  /*21b0*/  LEA R19, R90, UR4, 0x3 ;  /* 0x000000045a137c11 */ /* 0x000fe2000f8e18ff */
[----:B------:R-:W-:Y:S02]  /*21c0*/  IMAD R87, R87, -0x4, R20 ;  /* 0xfffffffc57577824 */ /* 0x000fe400078e0214 */
[----:B------:R-:W-:Y:S01]  /*21d0*/  STS.64 [R18], R14 ;  /* 0x0000000e12007388 */ /* 0x000fe20000000a00 */
[----:B-1----:R-:W-:Y:S01]  /*21e0*/  LEA R27, R96, UR4, 0x3 ;  /* 0x00000004601b7c11 */ /* 0x002fe2000f8e18ff */
[----:B------:R-:W-:Y:S01]  /*21f0*/  IMAD R42, R89, -0x4, R18 ;  /* 0xfffffffc592a7824 */ /* 0x000fe200078e0212 */
[----:B--2---:R-:W-:Y:S01]  /*2200*/  LEA R17, R92, UR4, 0x3 ;  /* 0x000000045c117c11 */ /* 0x004fe2000f8e18ff */
[----:B------:R1:W-:Y:S01]  /*2210*/  STS.64 [R19], R6 ;  /* 0x0000000613007388 */ /* 0x0003e20000000a00 */
[----:B------:R-:W-:Y:S01]  /*2220*/  IMAD R69, R90, -0x4, R19 ;  /* 0xfffffffc5a457824 */ /* 0x000fe200078e0213 */
[----:B0-----:R-:W-:-:S02]  /*2230*/  LEA R9, R94, UR4, 0x3 ;  /* 0x000000045e097c11 */ /* 0x001fc4000f8e18ff */
[----:B------:R0:W-:Y:S01]  /*2240*/  STS.64 [R17], R12 ;  /* 0x0000000c11007388 */ /* 0x0001e20000000a00 */
[----:B------:R-:W-:Y:S02]  /*2250*/  IMAD R92, R92, -0x4, R17 ;  /* 0xfffffffc5c5c7824 */ /* 0x000fe400078e0211 */
[----:B------:R-:W-:Y:S01]  /*2260*/  IMAD R96, R96, -0x4, R27 ;  /* 0xfffffffc60607824 */ /* 0x000fe200078e021b */
[----:B------:R0:W-:Y:S01]  /*2270*/  STS.64 [R9], R4 ;  /* 0x0000000409007388 */ /* 0x0001e20000000a00 */
[----:B------:R-:W-:Y:S01]  /*2280*/  IMAD R71, R94, -0x4, R9 ;  /* 0xfffffffc5e477824 */ /* 0x000fe200078e0209 */
[C---:B-1----:R-:W-:Y:S02]  /*2290*/  LEA R7, R98.reuse, UR4, 0x3 ;  /* 0x0000000462077c11 */ /* 0x042fe4000f8e18ff */
[----:B------:R0:W-:Y:S04]  /*22a0*/  STS.64 [R27], R10 ;  /* 0x0000000a1b007388 */ /* 0x0001e80000000a00 */
[----:B------:R0:W-:Y:S01]  /*22b0*/  STS.64 [R7], R2 ;  /* 0x0000000207007388 */ /* 0x0001e20000000a00 */
[----:B------:R-:W-:Y:S01]  /*22c0*/  IMAD R73, R98, -0x4, R7 ;  /* 0xfffffffc62497824 */ /* 0x000fe200078e0207 */
[----:B------:R-:W-:Y:S06]  /*22d0*/  BAR.SYNC.DEFER_BLOCKING 0x0 ;  /* 0x0000000000007b1d */ /* 0x000fec0000010000 */
[----:B------:R0:W2:Y:S04]  /*22e0*/  LDS.64 R24, [R62] ;  /* 0x000000003e187984 */ /* 0x0000a80000000a00 */
[----:B------:R0:W3:Y:S04]  /*22f0*/  LDS.64 R22, [R65+0x10] ;  /* 0x0000100041167984 */ /* 0x0000e80000000a00 */
[----:B------:R0:W4:Y:S04]  /*2300*/  LDS.64 R20, [R65+0x20] ;  /* 0x0000200041147984 */ /* 0x0001280000000a00 */
[----:B------:R0:W1:Y:S04]  /*2310*/  LDS.64 R18, [R65+0x30] ;  /* 0x0000300041127984 */ /* 0x0000680000000a00 */
[----:B------:R0:W0:Y:S04]  /*2320*/  LDS.64 R16, [R65+0x40] ;  /* 0x0000400041107984 */ /* 0x0000280000000a00 */
        /* <DEDUP_REMOVED lines=10> */
[----:B------:R0:W0:Y:S01]  /*23d0*/  LDS.64 R2, [R65+0x78] ;  /* 0x0000780041027984 */ /* 0x0000220000000a00 */
[----:B------:R-:W-:Y:S06]  /*23e0*/  BAR.SYNC.DEFER_BLOCKING 0x0 ;  /* 0x0000000000007b1d */ /* 0x000fec0000010000 */
[----:B------:R0:W-:Y:S04]  /*23f0*/  STS [R36], R45 ;  /* 0x0000002d24007388 */ /* 0x0001e80000000800 */
        /* <DEDUP_REMOVED lines=14> */
[----:B------:R0:W-:Y:S01]  /*24e0*/  STS [R73], R44 ;  /* 0x0000002c49007388 */ /* 0x0001e20000000800 */
[----:B------:R-:W-:Y:S06]  /*24f0*/  BAR.SYNC.DEFER_BLOCKING 0x0 ;  /* 0x0000000000007b1d */ /* 0x000fec0000010000 */
[----:B------:R0:W0:Y:S04]  /*2500*/  LDS R45, [R66] ;  /* 0x00000000422d7984 */ /* 0x0000280000000800 */
[----:B------:R0:W0:Y:S04]  /*2510*/  LDS R46, [R60+0x4] ;  /* 0x000004003c2e7984 */ /* 0x0000280000000800 */
        /* <DEDUP_REMOVED lines=13> */
[----:B------:R0:W0:Y:S01]  /*25f0*/  LDS R44, [R60+0x3c] ;  /* 0x00003c003c2c7984 */ /* 0x0000220000000800 */
[----:B------:R-:W-:Y:S06]  /*2600*/  @!P0 BAR.SYNC.DEFER_BLOCKING 0x0 ;  /* 0x0000000000008b1d */ /* 0x000fec0000010000 */
[----:B-1234-:R-:W-:Y:S05]  /*2610*/  @!P0 BRA `(.L_x_1) ;  /* 0xffffffe4009c8947 */ /* 0x01efea000383ffff */
[----:B0-----:R-:W-:Y:S01]  /*2620*/  IMAD.IADD R60, R46, 0x1, R45 ;  /* 0x000000012e3c7824 */ /* 0x001fe200078e022d */
[----:B------:R-:W-:Y:S01]  /*2630*/  BAR.SYNC.DEFER_BLOCKING 0x0 ;  /* 0x0000000000007b1d */ /* 0x000fe20000010000 */
[----:B------:R-:W-:Y:S02]  /*2640*/  LEA.HI R38, R34, R34, RZ, 0x1d ;  /* 0x0000002222267211 */ /* 0x000fe400078fe8ff */
[----:B------:R-:W-:Y:S02]  /*2650*/  IMAD.IADD R61, R47, 0x1, R60 ;  /* 0x000000012f3d7824 */ /* 0x000fe400078e023c */
[----:B------:R-:W-:Y:S02]  /*2660*/  LEA R38, R38, UR4, 0x2 ;  /* 0x0000000426267c11 */ /* 0x000fe4000f8e10ff */
[----:B------:R-:W-:-:S04]  /*2670*/  IMAD.IADD R78, R48, 0x1, R61 ;  /* 0x00000001304e7824 */ /* 0x000fc800078e023d */
[----:B------:R-:W-:-:S05]  /*2680*/  IMAD.IADD R77, R49, 0x1, R78 ;  /* 0x00000001314d7824 */ /* 0x000fca00078e024e */
[----:B------:R-:W-:-:S05]  /*2690*/  IADD3 R50, PT, PT, R50, R77, RZ ;  /* 0x0000004d32327210 */ /* 0x000fca0007ffe0ff */
[----:B------:R-:W-:-:S04]  /*26a0*/  IMAD.IADD R63, R51, 0x1, R50 ;  /* 0x00000001333f7824 */ /* 0x000fc800078e0232 */
        /* <DEDUP_REMOVED lines=8> */
[----:B------:R-:W-:-:S05]  /*2730*/  IMAD.IADD R89, R44, 0x1, R87 ;  /* 0x000000012c597824 */ /* 0x000fca00078e0257 */
[----:B------:R0:W-:Y:S01]  /*2740*/  STS [R38+0x10], R89 ;  /* 0x0000105926007388 */ /* 0x0001e20000000800 */
[----:B------:R-:W-:Y:S06]  /*2750*/  BAR.SYNC.DEFER_BLOCKING 0x0 ;  /* 0x0000000000007b1d */ /* 0x000fec0000010000 */
[----:B------:R-:W-:Y:S05]  /*2760*/  @P2 BRA `(.L_x_2) ;  /* 0x0000000000a02947 */ /* 0x000fea0003800000 */
[----:B------:R-:W-:Y:S01]  /*2770*/  LDS R36, [R0+0x10] ;  /* 0x0000100000247984 */ /* 0x000fe20000000800 */
[----:B------:R-:W-:-:S03]  /*2780*/  UMOV UR4, 0xffffffff ;  /* 0xffffffff00047882 */ /* 0x000fc60000000000 */
[----:B------:R-:W-:Y:S04]  /*2790*/  LDS R37, [R0+0x14] ;  /* 0x0000140000257984 */ /* 0x000fe80000000800 */
[----:B------:R-:W1:Y:S04]  /*27a0*/  LDS R39, [R0+0x18] ;  /* 0x0000180000277984 */ /* 0x000e680000000800 */
[----:B------:R-:W-:Y:S04]  /*27b0*/  LDS R40, [R0+0x1c] ;  /* 0x00001c0000287984 */ /* 0x000fe80000000800 */
[----:B------:R-:W2:Y:S04]  /*27c0*/  LDS R43, [R0+0x20] ;  /* 0x00002000002b7984 */ /* 0x000ea80000000800 */
[----:B------:R-:W-:Y:S04]  /*27d0*/  LDS R42, [R0+0x24] ;  /* 0x00002400002a7984 */ /* 0x000fe80000000800 */
[----:B------:R-:W3:Y:S04]  /*27e0*/  LDS R47, [R0+0x28] ;  /* 0x00002800002f7984 */ /* 0x000ee80000000800 */
[----:B------:R-:W4:Y:S01]  /*27f0*/  LDS R34, [R0+0x2c] ;  /* 0x00002c0000227984 */ /* 0x000f220000000800 */
[----:B-1----:R-:W-:-:S04]  /*2800*/  IADD3 R35, PT, PT, R39, R37, R36 ;  /* 0x0000002527237210 */ /* 0x002fc80007ffe024 */
[----:B--2---:R-:W-:-:S04]  /*2810*/  IADD3 R35, PT, PT, R43, R35, R40 ;  /* 0x000000232b237210 */ /* 0x004fc80007ffe028 */
[----:B---3--:R-:W-:-:S05]  /*2820*/  IADD3 R35, PT, PT, R47, R35, R42 ;  /* 0x000000232f237210 */ /* 0x008fca0007ffe02a */
[----:B----4-:R-:W-:Y:S01]  /*2830*/  IMAD.IADD R44, R34, 0x1, R35 ;  /* 0x00000001222c7824 */ /* 0x010fe200078e0223 */
[----:B------:R-:W-:Y:S06]  /*2840*/  BRA.DIV UR4, `(.L_x_3) ;  /* 0x0000001a04c47947 */ /* 0x000fec000b800000 */
[----:B------:R-:W1:Y:S02]  /*2850*/  SHFL.UP P0, R49, R44, 0x1, RZ ;  /* 0x042000002c317989 */ /* 0x000e6400000000ff */
[----:B-1----:R-:W-:-:S05]  /*2860*/  @P0 IMAD.IADD R49, R44, 0x1, R49 ;  /* 0x000000012c310824 */ /* 0x002fca00078e0231 */
[----:B------:R-:W1:Y:S02]  /*2870*/  SHFL.UP P0, R46, R49, 0x2, RZ ;  /* 0x04400000312e7989 */ /* 0x000e6400000000ff */
[----:B-1----:R-:W-:-:S05]  /*2880*/  @P0 IMAD.IADD R46, R49, 0x1, R46 ;  /* 0x00000001312e0824 */ /* 0x002fca00078e022e */
[----:B------:R-:W1:Y:S02]  /*2890*/  SHFL.UP P0, R51, R46, 0x4, RZ ;  /* 0x048000002e337989 */ /* 0x000e6400000000ff */
[----:B-1----:R-:W-:-:S05]  /*28a0*/  @P0 IMAD.IADD R51, R46, 0x1, R51 ;  /* 0x000000012e330824 */ /* 0x002fca00078e0233 */
[----:B------:R-:W1:Y:S02]  /*28b0*/  SHFL.UP P0, R48, R51, 0x8, RZ ;  /* 0x0500000033307989 */ /* 0x000e6400000000ff */
[----:B-1----:R-:W-:-:S05]  /*28c0*/  @P0 IMAD.IADD R48, R51, 0x1, R48 ;  /* 0x0000000133300824 */ /* 0x002fca00078e0230 */
[----:B------:R1:W2:Y:S02]  /*28d0*/  SHFL.UP P0, R71, R48, 0x10, RZ ;  /* 0x0600000030477989 */ /* 0x0002a400000000ff */
.L_x_14:
[----:B--2---:R-:W-:-:S05]  /*28e0*/  @P0 IADD3 R71, PT, PT, R48, R71, RZ ;  /* 0x0000004730470210 */ /* 0x004fca0007ffe0ff */
[----:B------:R-:W-:-:S04]  /*28f0*/  IMAD.IADD R71, R71, 0x1, -R44 ;  /* 0x0000000147477824 */ /* 0x000fc800078e0a2c */
[----:B------:R-:W-:Y:S01]  /*2900*/  IMAD.IADD R36, R36, 0x1, R71 ;  /* 0x0000000124247824 */ /* 0x000fe200078e0247 */
[----:B------:R2:W-:Y:S03]  /*2910*/  STS [R0+0x10], R71 ;  /* 0x0000104700007388 */ /* 0x0005e60000000800 */
        /* <DEDUP_REMOVED lines=11> */
[----:B------:R2:W-:Y:S04]  /*29d0*/  STS [R0+0x28], R42 ;  /* 0x0000282a00007388 */ /* 0x0005e80000000800 */
[----:B------:R2:W-:Y:S02]  /*29e0*/  STS [R0+0x2c], R47 ;  /* 0x00002c2f00007388 */ /* 0x0005e40000000800 */
.L_x_2:
[----:B------:R-:W-:Y:S05]  /*29f0*/  WARPSYNC.ALL ;  /* 0x0000000000007948 */ /* 0x000fea0003800000 */
[----:B------:R-:W-:Y:S06]  /*2a00*/  BAR.SYNC.DEFER_BLOCKING 0x0 ;  /* 0x0000000000007b1d */ /* 0x000fec0000010000 */
[----:B------:R-:W-:Y:S01]  /*2a10*/  BSSY B0, `(.L_x_4) ;  /* 0x0000070000007945 */ /* 0x000fe20003800000 */
[----:B------:R-:W3:Y:S02]  /*2a20*/  LDS R34, [R38+0x10] ;  /* 0x0000100026227984 */ /* 0x000ee40000000800 */
[----:B---3--:R-:W-:-:S04]  /*2a30*/  SEL R34, R34, RZ, P1 ;  /* 0x000000ff22227207 */ /* 0x008fc80000800000 */
[----:B------:R-:W-:Y:S01]  /*2a40*/  IADD3 R77, PT, PT, R77, R34, RZ ;  /* 0x000000224d4d7210 */ /* 0x000fe20007ffe0ff */
[--C-:B--2---:R-:W-:Y:S02]  /*2a50*/  IMAD.IADD R36, R60, 0x1, R34.reuse ;  /* 0x000000013c247824 */ /* 0x104fe400078e0222 */
[--C-:B------:R-:W-:Y:S02]  /*2a60*/  IMAD.IADD R39, R45, 0x1, R34.reuse ;  /* 0x000000012d277824 */ /* 0x100fe400078e0222 */
[--C-:B------:R-:W-:Y:S01]  /*2a70*/  IMAD.IADD R37, R61, 0x1, R34.reuse ;  /* 0x000000013d257824 */ /* 0x100fe200078e0222 */
[----:B------:R-:W-:Y:S01]  /*2a80*/  ISETP.NE.AND P3, PT, R36, 0x1, PT ;  /* 0x000000012400780c */ /* 0x000fe20003f65270 */
[--C-:B------:R-:W-:Y:S01]  /*2a90*/  IMAD.IADD R78, R78, 0x1, R34.reuse ;  /* 0x000000014e4e7824 */ /* 0x100fe200078e0222 */
[----:B------:R-:W-:Y:S01]  /*2aa0*/  ISETP.NE.AND P0, PT, R39, 0x1, PT ;  /* 0x000000012700780c */ /* 0x000fe20003f05270 */
[--C-:B------:R-:W-:Y:S02]  /*2ab0*/  IMAD.IADD R73, R50, 0x1, R34.reuse ;  /* 0x0000000132497824 */ /* 0x100fe400078e0222 */
[--C-:B------:R-:W-:Y:S01]  /*2ac0*/  IMAD.IADD R62, R63, 0x1, R34.reuse ;  /* 0x000000013f3e7824 */ /* 0x100fe200078e0222 */
[----:B------:R-:W-:Y:S01]  /*2ad0*/  SEL R85, RZ, 0x1, P0 ;  /* 0x00000001ff557807 */ /* 0x000fe20000000000 */
[--C-:B------:R-:W-:Y:S01]  /*2ae0*/  IMAD.IADD R59, R52, 0x1, R34.reuse ;  /* 0x00000001343b7824 */ /* 0x100fe200078e0222 */
[----:B------:R-:W-:Y:S01]  /*2af0*/  ISETP.NE.AND P0, PT, R37, 0x1, PT ;  /* 0x000000012500780c */ /* 0x000fe20003f05270 */
[----:B------:R-:W-:-:S02]  /*2b00*/  IMAD.IADD R57, R53, 0x1, R34 ;  /* 0x0000000135397824 */ /* 0x000fc400078e0222 */
[----:B------:R-:W-:Y:S02]  /*2b10*/  VIADD R83, R85, 0x1 ;  /* 0x0000000155537836 */ /* 0x000fe40000000000 */
[----:B------:R-:W-:Y:S01]  /*2b20*/  @P3 IMAD.MOV R83, RZ, RZ, R85 ;  /* 0x000000ffff533224 */ /* 0x000fe200078e0255 */
[----:B------:R-:W-:Y:S01]  /*2b30*/  ISETP.NE.AND P3, PT, R78, 0x1, PT ;  /* 0x000000014e00780c */ /* 0x000fe20003f65270 */
[--C-:B------:R-:W-:Y:S02]  /*2b40*/  IMAD.IADD R55, R54, 0x1, R34.reuse ;  /* 0x0000000136377824 */ /* 0x100fe400078e0222 */
[----:B------:R-:W-:Y:S02]  /*2b50*/  VIADD R81, R83, 0x1 ;  /* 0x0000000153517836 */ /* 0x000fe40000000000 */
[--C-:B------:R-:W-:Y:S02]  /*2b60*/  IMAD.IADD R53, R67, 0x1, R34.reuse ;  /* 0x0000000143357824 */ /* 0x100fe400078e0222 */
[----:B------:R-:W-:Y:S01]  /*2b70*/  @P0 IMAD.MOV R81, RZ, RZ, R83 ;  /* 0x000000ffff510224 */ /* 0x000fe200078e0253 */
[----:B------:R-:W-:Y:S01]  /*2b80*/  BAR.SYNC.DEFER_BLOCKING 0x0 ;  /* 0x0000000000007b1d */ /* 0x000fe20000010000 */
[----:B------:R-:W-:Y:S01]  /*2b90*/  ISETP.NE.AND P0, PT, R77, 0x1, PT ;  /* 0x000000014d00780c */ /* 0x000fe20003f05270 */
[----:B------:R-:W-:-:S02]  /*2ba0*/  IMAD.IADD R51, R56, 0x1, R34 ;  /* 0x0000000138337824 */ /* 0x000fc400078e0222 */
[----:B------:R-:W-:Y:S02]  /*2bb0*/  VIADD R79, R81, 0x1 ;  /* 0x00000001514f7836 */ /* 0x000fe40000000000 */
[----:B------:R-:W-:Y:S01]  /*2bc0*/  @P3 IMAD.MOV R79, RZ, RZ, R81 ;  /* 0x000000ffff4f3224 */ /* 0x000fe200078e0251 */
[----:B------:R-:W-:Y:S01]  /*2bd0*/  ISETP.NE.AND P3, PT, R73, 0x1, PT ;  /* 0x000000014900780c */ /* 0x000fe20003f65270 */
[--C-:B-1----:R-:W-:Y:S02]  /*2be0*/  IMAD.IADD R48, R69, 0x1, R34.reuse ;  /* 0x0000000145307824 */ /* 0x102fe400078e0222 */
[----:B------:R-:W-:Y:S02]  /*2bf0*/  VIADD R76, R79, 0x1 ;  /* 0x000000014f4c7836 */ /* 0x000fe40000000000 */
[--C-:B------:R-:W-:Y:S02]  /*2c00*/  IMAD.IADD R49, R58, 0x1, R34.reuse ;  /* 0x000000013a317824 */ /* 0x100fe400078e0222 */
[----:B------:R-:W-:Y:S01]  /*2c10*/  @P0 IMAD.MOV R76, RZ, RZ, R79 ;  /* 0x000000ffff4c0224 */ /* 0x000fe200078e024f */
[----:B------:R-:W-:Y:S01]  /*2c20*/  ISETP.NE.AND P0, PT, R62, 0x1, PT ;  /* 0x000000013e00780c */ /* 0x000fe20003f05270 */
[----:B------:R-:W-:-:S02]  /*2c30*/  IMAD.IADD R46, R87, 0x1, R34 ;  /* 0x00000001572e7824 */ /* 0x000fc400078e0222 */
[----:B------:R-:W-:Y:S02]  /*2c40*/  VIADD R75, R76, 0x1 ;  /* 0x000000014c4b7836 */ /* 0x000fe40000000000 */
[----:B------:R-:W-:Y:S01]  /*2c50*/  @P3 IMAD.MOV R75, RZ, RZ, R76 ;  /* 0x000000ffff4b3224 */ /* 0x000fe200078e024c */
[----:B------:R-:W-:Y:S01]  /*2c60*/  ISETP.NE.AND P3, PT, R59, 0x1, PT ;  /* 0x000000013b00780c */ /* 0x000fe20003f65270 */
[----:B------:R-:W-:Y:S02]  /*2c70*/  IMAD.IADD R47, R89, 0x1, R34 ;  /* 0x00000001592f7824 */ /* 0x000fe400078e0222 */
[----:B------:R-:W-:-:S04]  /*2c80*/  VIADD R72, R75, 0x1 ;  /* 0x000000014b487836 */ /* 0x000fc80000000000 */
[----:B------:R-:W-:Y:S01]  /*2c90*/  @P0 IMAD.MOV R72, RZ, RZ, R75 ;  /* 0x000000ffff480224 */ /* 0x000fe200078e024b */
[----:B------:R-:W-:-:S03]  /*2ca0*/  ISETP.NE.AND P0, PT, R57, 0x1, PT ;  /* 0x000000013900780c */ /* 0x000fc60003f05270 */
[C---:B------:R-:W-:Y:S02]  /*2cb0*/  VIADD R63, R72.reuse, 0x1 ;  /* 0x00000001483f7836 */ /* 0x040fe40000000000 */
[----:B------:R-:W-:Y:S02]  /*2cc0*/  @P3 IADD3 R63, PT, PT, R72, RZ, RZ ;  /* 0x000000ff483f3210 */ /* 0x000fe40007ffe0ff */
[----:B------:R-:W-:-:S03]  /*2cd0*/  ISETP.NE.AND P3, PT, R55, 0x1, PT ;  /* 0x000000013700780c */ /* 0x000fc60003f65270 */
[----:B------:R-:W-:-:S03]  /*2ce0*/  VIADD R65, R63, 0x1 ;  /* 0x000000013f417836 */ /* 0x000fc60000000000 */
[----:B------:R-:W-:Y:S01]  /*2cf0*/  @P0 IMAD.MOV R65, RZ, RZ, R63 ;  /* 0x000000ffff410224 */ /* 0x000fe200078e023f */
        /* <DEDUP_REMOVED lines=12> */
[----:B------:R-:W-:-:S04]  /*2dc0*/  ISETP.NE.AND P0, PT, R46, 0x1, PT ;  /* 0x000000012e00780c */ /* 0x000fc80003f05270 */
[----:B------:R-:W-:Y:S02]  /*2dd0*/  IADD3 R68, PT, PT, R69, 0x1, RZ ;  /* 0x0000000145447810 */ /* 0x000fe40007ffe0ff */
[----:B------:R-:W-:Y:S01]  /*2de0*/  @P3 IMAD.MOV R68, RZ, RZ, R69 ;  /* 0x000000ffff443224 */ /* 0x000fe200078e0245 */
[----:B------:R-:W-:-:S03]  /*2df0*/  ISETP.NE.AND P3, PT, R47, 0x1, PT ;  /* 0x000000012f00780c */ /* 0x000fc60003f65270 */
[----:B------:R-:W-:-:S03]  /*2e00*/  VIADD R70, R68, 0x1 ;  /* 0x0000000144467836 */ /* 0x000fc60000000000 */
[----:B------:R-:W-:Y:S01]  /*2e10*/  @P0 IMAD.MOV R70, RZ, RZ, R68 ;  /* 0x000000ffff460224 */ /* 0x000fe200078e0244 */
[----:B------:R-:W-:-:S03]  /*2e20*/  ISETP.NE.AND P0, PT, R39, RZ, PT ;  /* 0x000000ff2700720c */ /* 0x000fc60003f05270 */
[----:B------:R-:W-:Y:S01]  /*2e30*/  VIADD R35, R70, 0x1 ;  /* 0x0000000146237836 */ /* 0x000fe20000000000 */
[----:B------:R-:W-:Y:S02]  /*2e40*/  SEL R40, RZ, 0x1, P0 ;  /* 0x00000001ff287807 */ /* 0x000fe40000000000 */
[----:B------:R-:W-:-:S05]  /*2e50*/  @P3 IMAD.MOV R35, RZ, RZ, R70 ;  /* 0x000000ffff233224 */ /* 0x000fca00078e0246 */
        /* <DEDUP_REMOVED lines=21> */
[----:B0-----:R-:W0:Y:S02]  /*2fb0*/  SHFL.UP P0, R89, R56, 0x4, RZ ;  /* 0x0480000038597989 */ /* 0x001e2400000000ff */
[----:B0-----:R-:W-:-:S05]  /*2fc0*/  @P0 IMAD.IADD R89, R56, 0x1, R89 ;  /* 0x0000000138590824 */ /* 0x001fca00078e0259 */
[----:B------:R-:W0:Y:S02]  /*2fd0*/  SHFL.UP P0, R58, R89, 0x8, RZ ;  /* 0x05000000593a7989 */ /* 0x000e2400000000ff */
[----:B0-----:R-:W-:-:S05]  /*2fe0*/  @P0 IMAD.IADD R58, R89, 0x1, R58 ;  /* 0x00000001593a0824 */ /* 0x001fca00078e023a */
[----:B------:R0:W1:Y:S02]  /*2ff0*/  SHFL.UP P0, R71, R58, 0x10, RZ ;  /* 0x060000003a477989 */ /* 0x00006400000000ff */
.L_x_20:
[----:B-1----:R-:W-:-:S04]  /*3000*/  @P0 IMAD.IADD R71, R58, 0x1, R71 ;  /* 0x000000013a470824 */ /* 0x002fc800078e0247 */
[----:B------:R-:W-:-:S04]  /*3010*/  IMAD.IADD R71, R71, 0x1, -R54 ;  /* 0x0000000147477824 */ /* 0x000fc800078e0a36 */
[----:B------:R-:W-:Y:S01]  /*3020*/  IMAD.IADD R42, R42, 0x1, R71 ;  /* 0x000000012a2a7824 */ /* 0x000fe200078e0247 */
[----:B------:R2:W-:Y:S03]  /*3030*/  STS [R0+0x10], R71 ;  /* 0x0000104700007388 */ /* 0x0005e60000000800 */
[----:B------:R-:W-:Y:S01]  /*3040*/  IMAD.IADD R43, R43, 0x1, R42 ;  /* 0x000000012b2b7824 */ /* 0x000fe200078e022a */
[----:B------:R2:W-:Y:S04]  /*3050*/  STS [R0+0x14], R42 ;  /* 0x0000142a00007388 */ /* 0x0005e80000000800 */
[----:B------:R-:W-:Y:S01]  /*3060*/  IADD3 R44, PT, PT, R44, R43, RZ ;  /* 0x0000002b2c2c7210 */ /* 0x000fe20007ffe0ff */
[----:B------:R2:W-:Y:S04]  /*3070*/  STS [R0+0x18], R43 ;  /* 0x0000182b00007388 */ /* 0x0005e80000000800 */
        /* <DEDUP_REMOVED lines=9> */
.L_x_5:
[----:B------:R-:W-:Y:S05]  /*3110*/  BSYNC B0 ;  /* 0x0000000000007941 */ /* 0x000fea0003800000 */
.L_x_4:
[----:B------:R-:W-:Y:S01]  /*3120*/  ISETP.NE.AND P0, PT, R36, RZ, PT ;  /* 0x000000ff2400720c */ /* 0x000fe20003f05270 */
[----:B------:R-:W-:Y:S01]  /*3130*/  VIADD R84, R40, 0x1 ;  /* 0x0000000128547836 */ /* 0x000fe20000000000 */
[----:B------:R-:W-:Y:S01]  /*3140*/  ISETP.NE.AND P3, PT, R37, RZ, PT ;  /* 0x000000ff2500720c */ /* 0x000fe20003f65270 */
[----:B------:R-:W-:Y:S05]  /*3150*/  WARPSYNC.ALL ;  /* 0x0000000000007948 */ /* 0x000fea0003800000 */
[----:B------:R-:W-:Y:S05]  /*3160*/  BAR.SYNC.DEFER_BLOCKING 0x0 ;  /* 0x0000000000007b1d */ /* 0x000fea0000010000 */
[----:B------:R-:W-:Y:S01]  /*3170*/  @P0 IMAD.MOV R84, RZ, RZ, R40 ;  /* 0x000000ffff540224 */ /* 0x000fe200078e0228 */
[----:B------:R-:W-:-:S03]  /*3180*/  ISETP.NE.AND P0, PT, R78, RZ, PT ;  /* 0x000000ff4e00720c */ /* 0x000fc60003f05270 */
[----:B------:R-:W-:Y:S02]  /*3190*/  VIADD R82, R84, 0x1 ;  /* 0x0000000154527836 */ /* 0x000fe40000000000 */
[----:B------:R-:W-:Y:S01]  /*31a0*/  @P3 IMAD.MOV R82, RZ, RZ, R84 ;  /* 0x000000ffff523224 */ /* 0x000fe200078e0254 */
[----:B------:R-:W-:-:S03]  /*31b0*/  ISETP.NE.AND P3, PT, R77, RZ, PT ;  /* 0x000000ff4d00720c */ /* 0x000fc60003f65270 */
[----:B------:R-:W-:-:S04]  /*31c0*/  VIADD R80, R82, 0x1 ;  /* 0x0000000152507836 */ /* 0x000fc80000000000 */
[----:B------:R-:W-:Y:S01]  /*31d0*/  @P0 IMAD.MOV R80, RZ, RZ, R82 ;  /* 0x000000ffff500224 */ /* 0x000fe200078e0252 */
[----:B------:R-:W-:-:S03]  /*31e0*/  ISETP.NE.AND P0, PT, R73, RZ, PT ;  /* 0x000000ff4900720c */ /* 0x000fc60003f05270 */
[----:B------:R-:W-:Y:S01]  /*31f0*/  VIADD R74, R80, 0x1 ;  /* 0x00000001504a7836 */ /* 0x000fe20000000000 */
[----:B------:R-:W3:Y:S01]  /*3200*/  LDS R34, [R38+0x10] ;  /* 0x0000100026227984 */ /* 0x000ee20000000800 */
[----:B------:R-:W-:Y:S01]  /*3210*/  @P3 IMAD.MOV R74, RZ, RZ, R80 ;  /* 0x000000ffff4a3224 */ /* 0x000fe200078e0250 */
[----:B------:R-:W-:Y:S01]  /*3220*/  BAR.SYNC.DEFER_BLOCKING 0x0 ;  /* 0x0000000000007b1d */ /* 0x000fe20000010000 */
[----:B------:R-:W-:Y:S02]  /*3230*/  ISETP.NE.AND P3, PT, R62, RZ, PT ;  /* 0x000000ff3e00720c */ /* 0x000fe40003f65270 */
[----:B--2---:R-:W-:-:S04]  /*3240*/  VIADD R61, R74, 0x1 ;  /* 0x000000014a3d7836 */ /* 0x004fc80000000000 */
[----:B------:R-:W-:Y:S01]  /*3250*/  @P0 IMAD.MOV R61, RZ, RZ, R74 ;  /* 0x000000ffff3d0224 */ /* 0x000fe200078e024a */
[----:B------:R-:W-:-:S03]  /*3260*/  ISETP.NE.AND P0, PT, R59, RZ, PT ;  /* 0x000000ff3b00720c */ /* 0x000fc60003f05270 */
[----:B------:R-:W-:-:S03]  /*3270*/  VIADD R60, R61, 0x1 ;  /* 0x000000013d3c7836 */ /* 0x000fc60000000000 */
[----:B------:R-:W-:Y:S02]  /*3280*/  @P3 IADD3 R60, PT, PT, R61, RZ, RZ ;  /* 0x000000ff3d3c3210 */ /* 0x000fe40007ffe0ff */
[----:B------:R-:W-:-:S03]  /*3290*/  ISETP.NE.AND P3, PT, R57, RZ, PT ;  /* 0x000000ff3900720c */ /* 0x000fc60003f65270 */
[----:B0-----:R-:W-:Y:S02]  /*32a0*/  VIADD R58, R60, 0x1 ;  /* 0x000000013c3a7836 */ /* 0x001fe40000000000 */
[----:B------:R-:W-:Y:S01]  /*32b0*/  @P0 IMAD.MOV R58, RZ, RZ, R60 ;  /* 0x000000ffff3a0224 */ /* 0x000fe200078e023c */
[----:B------:R-:W-:-:S03]  /*32c0*/  ISETP.NE.AND P0, PT, R55, RZ, PT ;  /* 0x000000ff3700720c */ /* 0x000fc60003f05270 */
[----:B------:R-:W-:-:S04]  /*32d0*/  VIADD R56, R58, 0x1 ;  /* 0x000000013a387836 */ /* 0x000fc80000000000 */
[----:B------:R-:W-:Y:S01]  /*32e0*/  @P3 IMAD.MOV R56, RZ, RZ, R58 ;  /* 0x000000ffff383224 */ /* 0x000fe200078e023a */
[----:B------:R-:W-:-:S03]  /*32f0*/  ISETP.NE.AND P3, PT, R53, RZ, PT ;  /* 0x000000ff3500720c */ /* 0x000fc60003f65270 */
[----:B------:R-:W-:Y:S02]  /*3300*/  VIADD R54, R56, 0x1 ;  /* 0x0000000138367836 */ /* 0x000fe40000000000 */
[----:B------:R-:W-:Y:S01]  /*3310*/  @P0 IMAD.MOV R54, RZ, RZ, R56 ;  /* 0x000000ffff360224 */ /* 0x000fe200078e0238 */
[----:B------:R-:W-:Y:S02]  /*3320*/  ISETP.NE.AND P0, PT, R51, RZ, PT ;  /* 0x000000ff3300720c */ /* 0x000fe40003f05270 */
[----:B---3--:R-:W-:Y:S01]  /*3330*/  SEL R34, R34, RZ, P1 ;  /* 0x000000ff22227207 */ /* 0x008fe20000800000 */
[----:B------:R-:W-:-:S03]  /*3340*/  VIADD R52, R54, 0x1 ;  /* 0x0000000136347836 */ /* 0x000fc60000000000 */
[----:B------:R-:W-:Y:S01]  /*3350*/  IADD3 R68, PT, PT, R68, R34, RZ ;  /* 0x0000002244447210 */ /* 0x000fe20007ffe0ff */
[----:B------:R-:W-:Y:S01]  /*3360*/  @P3 IMAD.MOV R52, RZ, RZ, R54 ;  /* 0x000000ffff343224 */ /* 0x000fe200078e0236 */
[----:B------:R-:W-:Y:S01]  /*3370*/  ISETP.NE.AND P3, PT, R48, RZ, PT ;  /* 0x000000ff3000720c */ /* 0x000fe20003f65270 */
[----:B------:R-:W-:Y:S02]  /*3380*/  IMAD.IADD R85, R85, 0x1, R34 ;  /* 0x0000000155557824 */ /* 0x000fe400078e0222 */
[----:B------:R-:W-:Y:S02]  /*3390*/  VIADD R50, R52, 0x1 ;  /* 0x0000000134327836 */ /* 0x000fe40000000000 */
[----:B------:R-:W-:Y:S01]  /*33a0*/  @P0 IMAD.MOV R50, RZ, RZ, R52 ;  /* 0x000000ffff320224 */ /* 0x000fe200078e0234 */
[----:B------:R-:W-:Y:S01]  /*33b0*/  ISETP.NE.AND P0, PT, R49, RZ, PT ;  /* 0x000000ff3100720c */ /* 0x000fe20003f05270 */
[----:B------:R-:W-:Y:S02]  /*33c0*/  IMAD.IADD R83, R83, 0x1, R34 ;  /* 0x0000000153537824 */ /* 0x000fe400078e0222 */
[----:B------:R-:W-:-:S02]  /*33d0*/  VIADD R44, R50, 0x1 ;  /* 0x00000001322c7836 */ /* 0x000fc40000000000 */
[----:B------:R-:W-:Y:S02]  /*33e0*/  IMAD.IADD R81, R81, 0x1, R34 ;  /* 0x0000000151517824 */ /* 0x000fe400078e0222 */
[----:B------:R-:W-:Y:S01]  /*33f0*/  @P3 IMAD.MOV R44, RZ, RZ, R50 ;  /* 0x000000ffff2c3224 */ /* 0x000fe200078e0232 */
[----:B------:R-:W-:Y:S01]  /*3400*/  ISETP.NE.AND P3, PT, R46, RZ, PT ;  /* 0x000000ff2e00720c */ /* 0x000fe20003f65270 */
[----:B------:R-:W-:Y:S02]  /*3410*/  IMAD.IADD R79, R79, 0x1, R34 ;  /* 0x000000014f4f7824 */ /* 0x000fe400078e0222 */
[----:B------:R-:W-:Y:S02]  /*3420*/  VIADD R42, R44, 0x1 ;  /* 0x000000012c2a7836 */ /* 0x000fe40000000000 */
[----:B------:R-:W-:Y:S01]  /*3430*/  @P0 IMAD.MOV R42, RZ, RZ, R44 ;  /* 0x000000ffff2a0224 */ /* 0x000fe200078e022c */
[----:B------:R-:W-:Y:S01]  /*3440*/  ISETP.NE.AND P0, PT, R47, RZ, PT ;  /* 0x000000ff2f00720c */ /* 0x000fe20003f05270 */
[----:B------:R-:W-:-:S02]  /*3450*/  IMAD.IADD R76, R76, 0x1, R34 ;  /* 0x000000014c4c7824 */ /* 0x000fc400078e0222 */
[C---:B------:R-:W-:Y:S02]  /*3460*/  VIADD R43, R42.reuse, 0x1 ;  /* 0x000000012a2b7836 */ /* 0x040fe40000000000 */
[--C-:B------:R-:W-:Y:S02]  /*3470*/  IMAD.IADD R75, R75, 0x1, R34.reuse ;  /* 0x000000014b4b7824 */ /* 0x100fe400078e0222 */
[----:B------:R-:W-:Y:S01]  /*3480*/  @P3 IADD3 R43, PT, PT, R42, RZ, RZ ;  /* 0x000000ff2a2b3210 */ /* 0x000fe20007ffe0ff */
[--C-:B------:R-:W-:Y:S02]  /*3490*/  IMAD.IADD R72, R72, 0x1, R34.reuse ;  /* 0x0000000148487824 */ /* 0x100fe400078e0222 */
[----:B------:R-:W-:Y:S02]  /*34a0*/  IMAD.IADD R63, R63, 0x1, R34 ;  /* 0x000000013f3f7824 */ /* 0x000fe400078e0222 */
[----:B------:R-:W-:Y:S02]  /*34b0*/  VIADD R45, R43, 0x1 ;  /* 0x000000012b2d7836 */ /* 0x000fe40000000000 */
[----:B------:R-:W-:-:S02]  /*34c0*/  @P0 IMAD.MOV R45, RZ, RZ, R43 ;  /* 0x000000ffff2d0224 */ /* 0x000fc400078e022b */
[--C-:B------:R-:W-:Y:S02]  /*34d0*/  IMAD.IADD R65, R65, 0x1, R34.reuse ;  /* 0x0000000141417824 */ /* 0x100fe400078e0222 */
[--C-:B------:R-:W-:Y:S01]  /*34e0*/  IMAD.IADD R64, R64, 0x1, R34.reuse ;  /* 0x0000000140407824 */ /* 0x100fe200078e0222 */
[----:B------:R0:W-:Y:S01]  /*34f0*/  STS [R38+0x10], R45 ;  /* 0x0000102d26007388 */ /* 0x0001e20000000800 */
[--C-:B------:R-:W-:Y:S02]  /*3500*/  IMAD.IADD R67, R67, 0x1, R34.reuse ;  /* 0x0000000143437824 */ /* 0x100fe400078e0222 */
[--C-:B------:R-:W-:Y:S02]  /*3510*/  IMAD.IADD R66, R66, 0x1, R34.reuse ;  /* 0x0000000142427824 */ /* 0x100fe400078e0222 */
[--C-:B------:R-:W-:Y:S02]  /*3520*/  IMAD.IADD R69, R69, 0x1, R34.reuse ;  /* 0x0000000145457824 */ /* 0x100fe400078e0222 */
[----:B------:R-:W-:Y:S01]  /*3530*/  IMAD.IADD R70, R70, 0x1, R34 ;  /* 0x0000000146467824 */ /* 0x000fe200078e0222 */
[----:B------:R-:W-:Y:S06]  /*3540*/  BAR.SYNC.DEFER_BLOCKING 0x0 ;  /* 0x0000000000007b1d */ /* 0x000fec0000010000 */
[----:B0-----:R-:W-:Y:S05]  /*3550*/  @P2 BRA `(.L_x_7) ;  /* 0x0000000000a02947 */ /* 0x001fea0003800000 */
[----:B------:R-:W-:Y:S01]  /*3560*/  LDS R87, [R0+0x10] ;  /* 0x0000100000577984 */ /* 0x000fe20000000800 */
[----:B------:R-:W-:-:S03]  /*3570*/  UMOV UR4, 0xffffffff ;  /* 0xffffffff00047882 */ /* 0x000fc60000000000 */
[----:B------:R-:W-:Y:S04]  /*3580*/  LDS R88, [R0+0x14] ;  /* 0x0000140000587984 */ /* 0x000fe80000000800 */
[----:B------:R-:W1:Y:S04]  /*3590*/  LDS R89, [R0+0x18] ;  /* 0x0000180000597984 */ /* 0x000e680000000800 */
[----:B------:R-:W-:Y:S04]  /*35a0*/  LDS R90, [R0+0x1c] ;  /* 0x00001c00005a7984 */ /* 0x000fe80000000800 */
[----:B------:R-:W0:Y:S04]  /*35b0*/  LDS R91, [R0+0x20] ;  /* 0x00002000005b7984 */ /* 0x000e280000000800 */
[----:B------:R-:W-:Y:S04]  /*35c0*/  LDS R92, [R0+0x24] ;  /* 0x00002400005c7984 */ /* 0x000fe80000000800 */
[----:B------:R-:W2:Y:S04]  /*35d0*/  LDS R93, [R0+0x28] ;  /* 0x00002800005d7984 */ /* 0x000ea80000000800 */
[----:B------:R-:W3:Y:S01]  /*35e0*/  LDS R34, [R0+0x2c] ;  /* 0x00002c0000227984 */ /* 0x000ee20000000800 */
[----:B-1----:R-:W-:-:S04]  /*35f0*/  IADD3 R35, PT, PT, R89, R88, R87 ;  /* 0x0000005859237210 */ /* 0x002fc80007ffe057 */
[----:B0-----:R-:W-:-:S04]  /*3600*/  IADD3 R35, PT, PT, R91, R35, R90 ;  /* 0x000000235b237210 */ /* 0x001fc80007ffe05a */
[----:B--2---:R-:W-:-:S05]  /*3610*/  IADD3 R35, PT, PT, R93, R35, R92 ;  /* 0x000000235d237210 */ /* 0x004fca0007ffe05c */
[----:B---3--:R-:W-:Y:S01]  /*3620*/  IMAD.IADD R94, R34, 0x1, R35 ;  /* 0x00000001225e7824 */ /* 0x008fe200078e0223 */
[----:B------:R-:W-:Y:S06]  /*3630*/  BRA.DIV UR4, `(.L_x_8) ;  /* 0x0000001204687947 */ /* 0x000fec000b800000 */
        /* <DEDUP_REMOVED lines=8> */
[----:B------:R0:W1:Y:S02]  /*36c0*/  SHFL.UP P0, R71, R98, 0x10, RZ ;  /* 0x0600000062477989 */ /* 0x00006400000000ff */
.L_x_26:
[----:B-1----:R-:W-:-:S04]  /*36d0*/  @P0 IMAD.IADD R71, R98, 0x1, R71 ;  /* 0x0000000162470824 */ /* 0x002fc800078e0247 */
        /* <DEDUP_REMOVED lines=16> */
.L_x_7:
[----:B------:R-:W-:Y:S05]  /*37e0*/  WARPSYNC.ALL ;  /* 0x0000000000007948 */ /* 0x000fea0003800000 */
[C---:B------:R-:W-:Y:S01]  /*37f0*/  ISETP.NE.AND P5, PT, R39.reuse, 0x1, PT ;  /* 0x000000012700780c */ /* 0x040fe20003fa5270 */
[----:B------:R-:W-:Y:S01]  /*3800*/  BAR.SYNC.DEFER_BLOCKING 0x0 ;  /* 0x0000000000007b1d */ /* 0x000fe20000010000 */
[----:B------:R-:W-:Y:S02]  /*3810*/  ISETP.NE.AND P4, PT, R39, RZ, PT ;  /* 0x000000ff2700720c */ /* 0x000fe40003f85270 */
[----:B------:R-:W-:-:S09]  /*3820*/  ISETP.NE.AND P3, PT, R36, RZ, PT ;  /* 0x000000ff2400720c */ /* 0x000fd20003f65270 */
[----:B------:R-:W-:Y:S01]  /*3830*/  @!P5 LEA R39, R85, 0xfffffffe, 0x1 ;  /* 0xfffffffe5527d811 */ /* 0x000fe200078e08ff */
[----:B-1----:R-:W1:Y:S01]  /*3840*/  LDC.64 R34, c[0x0][0x388] ;  /* 0x0000e200ff227b82 */ /* 0x002e620000000a00 */
[C---:B------:R-:W-:Y:S02]  /*3850*/  ISETP.NE.AND P2, PT, R37.reuse, RZ, PT ;  /* 0x000000ff2500720c */ /* 0x040fe40003f45270 */
[----:B------:R-:W-:-:S13]  /*3860*/  ISETP.NE.AND P0, PT, R37, 0x1, PT ;  /* 0x000000012500780c */ /* 0x000fda0003f05270 */
[----:B------:R-:W-:Y:S01]  /*3870*/  @!P0 LEA R81, R81, 0xfffffffe, 0x1 ;  /* 0xfffffffe51518811 */ /* 0x000fe200078e08ff */
[----:B--2---:R1:W2:Y:S02]  /*3880*/  LDS R71, [R38+0x10] ;  /* 0x0000100026477984 */ /* 0x0042a40000000800 */
[----:B-1----:R-:W-:Y:S01]  /*3890*/  @!P5 IMAD.WIDE R38, R39, 0x8, R34 ;  /* 0x000000082726d825 */ /* 0x002fe200078e0222 */
[----:B------:R-:W-:Y:S06]  /*38a0*/  BAR.SYNC.DEFER_BLOCKING 0x0 ;  /* 0x0000000000007b1d */ /* 0x000fec0000010000 */
[----:B------:R1:W-:Y:S01]  /*38b0*/  @!P5 STG.E.64 desc[UR6][R38.64], R24 ;  /* 0x000000182600d986 */ /* 0x0003e2000c101b06 */
[----:B------:R-:W-:-:S02]  /*38c0*/  ISETP.NE.AND P5, PT, R78, RZ, PT ;  /* 0x000000ff4e00720c */ /* 0x000fc40003fa5270 */
[----:B--2---:R-:W-:Y:S02]  /*38d0*/  SEL R71, R71, RZ, P1 ;  /* 0x000000ff47477207 */ /* 0x004fe40000800000 */
[----:B------:R-:W-:Y:S02]  /*38e0*/  ISETP.NE.AND P1, PT, R36, 0x1, PT ;  /* 0x000000012400780c */ /* 0x000fe40003f25270 */
[----:B------:R-:W-:Y:S01]  /*38f0*/  IADD3 R41, PT, PT, R40, R71, RZ ;  /* 0x0000004728297210 */ /* 0x000fe20007ffe0ff */
[--C-:B------:R-:W-:Y:S01]  /*3900*/  IMAD.IADD R89, R84, 0x1, R71.reuse ;  /* 0x0000000154597824 */ /* 0x100fe200078e0247 */
[----:B------:R-:W-:Y:S01]  /*3910*/  @!P4 IADD3 R36, P6, PT, R24, -0x1, RZ ;  /* 0xffffffff1824c810 */ /* 0x000fe20007fde0ff */
[--C-:B------:R-:W-:Y:S01]  /*3920*/  IMAD.IADD R50, R50, 0x1, R71.reuse ;  /* 0x0000000132327824 */ /* 0x100fe200078e0247 */
[----:B------:R-:W-:Y:S01]  /*3930*/  @!P4 LEA R41, R41, 0xfffffffe, 0x1 ;  /* 0xfffffffe2929c811 */ /* 0x000fe200078e08ff */
[--C-:B------:R-:W-:Y:S01]  /*3940*/  IMAD.IADD R42, R42, 0x1, R71.reuse ;  /* 0x000000012a2a7824 */ /* 0x100fe200078e0247 */
[----:B------:R-:W-:Y:S01]  /*3950*/  @!P4 IADD3.X R37, PT, PT, R25, -0x1, RZ, P6, !PT ;  /* 0xffffffff1925c810 */ /* 0x000fe200037fe4ff */
[----:B------:R-:W-:Y:S01]  /*3960*/  IMAD.IADD R45, R45, 0x1, R71 ;  /* 0x000000012d2d7824 */ /* 0x000fe200078e0247 */
[----:B------:R-:W-:Y:S01]  /*3970*/  @!P3 LEA R89, R89, 0xfffffffe, 0x1 ;  /* 0xfffffffe5959b811 */ /* 0x000fe200078e08ff */
[----:B------:R-:W-:Y:S01]  /*3980*/  @!P4 IMAD.WIDE R40, R41, 0x8, R34 ;  /* 0x000000082928c825 */ /* 0x000fe200078e0222 */
[----:B------:R-:W-:-:S02]  /*3990*/  @!P3 IADD3 R84, P6, PT, R32, -0x1, RZ ;  /* 0xffffffff2054b810 */ /* 0x000fc40007fde0ff */
[----:B------:R-:W-:Y:S01]  /*39a0*/  @!P1 LEA R83, R83, 0xfffffffe, 0x1 ;  /* 0xfffffffe53539811 */ /* 0x000fe200078e08ff */
[--C-:B-1----:R-:W-:Y:S01]  /*39b0*/  @!P3 IMAD.WIDE R24, R89, 0x8, R34.reuse ;  /* 0x000000085918b825 */ /* 0x102fe200078e0222 */
[----:B------:R-:W-:Y:S01]  /*39c0*/  @!P3 IADD3.X R85, PT, PT, R33, -0x1, RZ, P6, !PT ;  /* 0xffffffff2155b810 */ /* 0x000fe200037fe4ff */
[----:B------:R1:W-:Y:S01]  /*39d0*/  @!P4 STG.E.64 desc[UR6][R40.64+0x8], R36 ;  /* 0x000008242800c986 */ /* 0x0003e2000c101b06 */
[----:B------:R-:W-:Y:S01]  /*39e0*/  ISETP.NE.AND P4, PT, R78, 0x1, PT ;  /* 0x000000014e00780c */ /* 0x000fe20003f85270 */
[----:B------:R-:W-:-:S05]  /*39f0*/  @!P1 IMAD.WIDE R86, R83, 0x8, R34 ;  /* 0x0000000853569825 */ /* 0x000fca00078e0222 */
[----:B------:R2:W-:Y:S01]  /*3a00*/  @!P1 STG.E.64 desc[UR6][R86.64], R32 ;  /* 0x0000002056009986 */ /* 0x0005e2000c101b06 */
[----:B------:R-:W-:-:S03]  /*3a10*/  ISETP.NE.AND P1, PT, R77, 0x1, PT ;  /* 0x000000014d00780c */ /* 0x000fc60003f25270 */
[----:B------:R3:W-:Y:S01]  /*3a20*/  @!P3 STG.E.64 desc[UR6][R24.64+0x8], R84 ;  /* 0x000008541800b986 */ /* 0x0007e2000c101b06 */
[----:B------:R-:W-:Y:S01]  /*3a30*/  @!P2 IADD3 R38, P3, PT, R22, -0x1, RZ ;  /* 0xffffffff1626a810 */ /* 0x000fe20007f7e0ff */
[--C-:B-1----:R-:W-:Y:S01]  /*3a40*/  IMAD.IADD R37, R82, 0x1, R71.reuse ;  /* 0x0000000152257824 */ /* 0x102fe200078e0247 */
[----:B------:R-:W-:Y:S02]  /*3a50*/  @!P4 LEA R79, R79, 0xfffffffe, 0x1 ;  /* 0xfffffffe4f4fc811 */ /* 0x000fe400078e08ff */
[----:B------:R-:W-:Y:S02]  /*3a60*/  @!P2 IADD3.X R39, PT, PT, R23, -0x1, RZ, P3, !PT ;  /* 0xffffffff1727a810 */ /* 0x000fe40001ffe4ff */
[----:B------:R-:W-:Y:S02]  /*3a70*/  @!P2 LEA R37, R37, 0xfffffffe, 0x1 ;  /* 0xfffffffe2525a811 */ /* 0x000fe400078e08ff */
[----:B------:R-:W-:Y:S01]  /*3a80*/  ISETP.NE.AND P3, PT, R77, RZ, PT ;  /* 0x000000ff4d00720c */ /* 0x000fe20003f65270 */
[----:B------:R-:W-:Y:S01]  /*3a90*/  IMAD.IADD R77, R80, 0x1, R71 ;  /* 0x00000001504d7824 */ /* 0x000fe200078e0247 */
[----:B------:R-:W-:Y:S01]  /*3aa0*/  @!P5 IADD3 R40, P6, PT, R30, -0x1, RZ ;  /* 0xffffffff1e28d810 */ /* 0x000fe20007fde0ff */
[----:B--2---:R-:W-:-:S03]  /*3ab0*/  @!P0 IMAD.WIDE R32, R81, 0x8, R34 ;  /* 0x0000000851208825 */ /* 0x004fc600078e0222 */
[----:B------:R-:W-:Y:S01]  /*3ac0*/  @!P5 LEA R77, R77, 0xfffffffe, 0x1 ;  /* 0xfffffffe4d4dd811 */ /* 0x000fe200078e08ff */
[--C-:B------:R-:W-:Y:S01]  /*3ad0*/  @!P2 IMAD.WIDE R36, R37, 0x8, R34.reuse ;  /* 0x000000082524a825 */ /* 0x100fe200078e0222 */
[----:B------:R1:W-:Y:S01]  /*3ae0*/  @!P0 STG.E.64 desc[UR6][R32.64], R22 ;  /* 0x0000001620008986 */ /* 0x0003e2000c101b06 */
[----:B------:R-:W-:Y:S02]  /*3af0*/  ISETP.NE.AND P0, PT, R73, 0x1, PT ;  /* 0x000000014900780c */ /* 0x000fe40003f05270 */
[--C-:B---3--:R-:W-:Y:S01]  /*3b00*/  @!P4 IMAD.WIDE R24, R79, 0x8, R34.reuse ;  /* 0x000000084f18c825 */ /* 0x108fe200078e0222 */
[----:B------:R2:W-:Y:S01]  /*3b10*/  @!P2 STG.E.64 desc[UR6][R36.64+0x8], R38 ;  /* 0x000008262400a986 */ /* 0x0005e2000c101b06 */
[----:B------:R-:W-:Y:S02]  /*3b20*/  ISETP.NE.AND P2, PT, R73, RZ, PT ;  /* 0x000000ff4900720c */ /* 0x000fe40003f45270 */
[----:B------:R-:W-:Y:S01]  /*3b30*/  @!P5 IADD3.X R41, PT, PT, R31, -0x1, RZ, P6, !PT ;  /* 0xffffffff1f29d810 */ /* 0x000fe200037fe4ff */
[----:B------:R3:W-:Y:S01]  /*3b40*/  @!P4 STG.E.64 desc[UR6][R24.64], R30 ;  /* 0x0000001e1800c986 */ /* 0x0007e2000c101b06 */
[----:B------:R-:W-:Y:S01]  /*3b50*/  ISETP.NE.AND P4, PT, R62, 0x1, PT ;  /* 0x000000013e00780c */ /* 0x000fe20003f85270 */
[----:B-1----:R-:W-:Y:S01]  /*3b60*/  @!P5 IMAD.WIDE R22, R77, 0x8, R34 ;  /* 0x000000084d16d825 */ /* 0x002fe200078e0222 */
[----:B------:R-:W-:-:S03]  /*3b70*/  @!P1 LEA R33, R76, 0xfffffffe, 0x1 ;  /* 0xfffffffe4c219811 */ /* 0x000fc600078e08ff */
[----:B------:R-:W-:Y:S01]  /*3b80*/  @!P0 LEA R75, R75, 0xfffffffe, 0x1 ;  /* 0xfffffffe4b4b8811 */ /* 0x000fe200078e08ff */
[--C-:B--2---:R-:W-:Y:S01]  /*3b90*/  IMAD.IADD R39, R74, 0x1, R71.reuse ;  /* 0x000000014a277824 */ /* 0x104fe200078e0247 */
[----:B------:R1:W-:Y:S01]  /*3ba0*/  @!P5 STG.E.64 desc[UR6][R22.64+0x8], R40 ;  /* 0x000008281600d986 */ /* 0x0003e2000c101b06 */
[----:B------:R-:W-:Y:S01]  /*3bb0*/  @!P3 IADD3 R36, P5, PT, R20, -0x1, RZ ;  /* 0xffffffff1424b810 */ /* 0x000fe20007fbe0ff */
[----:B---3--:R-:W-:Y:S02]  /*3bc0*/  IMAD.IADD R25, R61, 0x1, R71 ;  /* 0x000000013d197824 */ /* 0x008fe400078e0247 */
[----:B------:R-:W-:Y:S01]  /*3bd0*/  @!P3 LEA R39, R39, 0xfffffffe, 0x1 ;  /* 0xfffffffe2727b811 */ /* 0x000fe200078e08ff */
[--C-:B------:R-:W-:Y:S01]  /*3be0*/  @!P1 IMAD.WIDE R30, R33, 0x8, R34.reuse ;  /* 0x00000008211e9825 */ /* 0x100fe200078e0222 */
[----:B------:R-:W-:Y:S02]  /*3bf0*/  @!P3 IADD3.X R37, PT, PT, R21, -0x1, RZ, P5, !PT ;  /* 0xffffffff1525b810 */ /* 0x000fe40002ffe4ff */
[----:B------:R-:W-:Y:S01]  /*3c00*/  ISETP.NE.AND P5, PT, R62, RZ, PT ;  /* 0x000000ff3e00720c */ /* 0x000fe20003fa5270 */
[--C-:B------:R-:W-:Y:S01]  /*3c10*/  @!P3 IMAD.WIDE R32, R39, 0x8, R34.reuse ;  /* 0x000000082720b825 */ /* 0x100fe200078e0222 */
[----:B------:R-:W-:Y:S01]  /*3c20*/  @!P2 LEA R25, R25, 0xfffffffe, 0x1 ;  /* 0xfffffffe1919a811 */ /* 0x000fe200078e08ff */
[----:B------:R2:W-:Y:S01]  /*3c30*/  @!P1 STG.E.64 desc[UR6][R30.64], R20 ;  /* 0x000000141e009986 */ /* 0x0005e2000c101b06 */
[----:B------:R-:W-:Y:S01]  /*3c40*/  @!P2 IADD3 R38, P6, PT, R28, -0x1, RZ ;  /* 0xffffffff1c26a810 */ /* 0x000fe20007fde0ff */
[----:B-1----:R-:W-:Y:S01]  /*3c50*/  @!P0 IMAD.WIDE R22, R75, 0x8, R34 ;  /* 0x000000084b168825 */ /* 0x002fe200078e0222 */
[----:B------:R-:W-:Y:S01]  /*3c60*/  ISETP.NE.AND P1, PT, R59, 0x1, PT ;  /* 0x000000013b00780c */ /* 0x000fe20003f25270 */
[----:B------:R1:W-:Y:S01]  /*3c70*/  @!P3 STG.E.64 desc[UR6][R32.64+0x8], R36 ;  /* 0x000008242000b986 */ /* 0x0003e2000c101b06 */
[----:B------:R-:W-:-:S02]  /*3c80*/  @!P2 IADD3.X R39, PT, PT, R29, -0x1, RZ, P6, !PT ;  /* 0xffffffff1d27a810 */ /* 0x000fc400037fe4ff */
[----:B------:R-:W-:Y:S01]  /*3c90*/  ISETP.NE.AND P3, PT, R59, RZ, PT ;  /* 0x000000ff3b00720c */ /* 0x000fe20003f65270 */
[----:B------:R3:W-:Y:S01]  /*3ca0*/  @!P0 STG.E.64 desc[UR6][R22.64], R28 ;  /* 0x0000001c16008986 */ /* 0x0007e2000c101b06 */
[----:B------:R-:W-:Y:S01]  /*3cb0*/  ISETP.NE.AND P0, PT, R57, 0x1, PT ;  /* 0x000000013900780c */ /* 0x000fe20003f05270 */
[----:B--2---:R-:W-:Y:S01]  /*3cc0*/  @!P2 IMAD.WIDE R20, R25, 0x8, R34 ;  /* 0x000000081914a825 */ /* 0x004fe200078e0222 */
[----:B------:R-:W-:-:S05]  /*3cd0*/  @!P4 LEA R25, R72, 0xfffffffe, 0x1 ;  /* 0xfffffffe4819c811 */ /* 0x000fca00078e08ff */
[----:B------:R-:W-:Y:S01]  /*3ce0*/  @!P1 LEA R63, R63, 0xfffffffe, 0x1 ;  /* 0xfffffffe3f3f9811 */ /* 0x000fe200078e08ff */
[----:B-1----:R-:W-:Y:S01]  /*3cf0*/  IMAD.IADD R33, R60, 0x1, R71 ;  /* 0x000000013c217824 */ /* 0x002fe200078e0247 */
[----:B------:R1:W-:Y:S01]  /*3d00*/  @!P2 STG.E.64 desc[UR6][R20.64+0x8], R38 ;  /* 0x000008261400a986 */ /* 0x0003e2000c101b06 */
[----:B------:R-:W-:Y:S01]  /*3d10*/  @!P5 IADD3 R30, P2, PT, R18, -0x1, RZ ;  /* 0xffffffff121ed810 */ /* 0x000fe20007f5e0ff */
[----:B------:R-:W-:Y:S01]  /*3d20*/  @!P4 IMAD.WIDE R24, R25, 0x8, R34 ;  /* 0x000000081918c825 */ /* 0x000fe200078e0222 */
[----:B------:R-:W-:Y:S02]  /*3d30*/  @!P3 IADD3 R32, P6, PT, R26, -0x1, RZ ;  /* 0xffffffff1a20b810 */ /* 0x000fe40007fde0ff */
[----:B------:R-:W-:Y:S01]  /*3d40*/  @!P5 LEA R33, R33, 0xfffffffe, 0x1 ;  /* 0xfffffffe2121d811 */ /* 0x000fe200078e08ff */
[----:B---3--:R-:W-:Y:S01]  /*3d50*/  IMAD.IADD R23, R58, 0x1, R71 ;  /* 0x000000013a177824 */ /* 0x008fe200078e0247 */
[----:B------:R-:W-:Y:S01]  /*3d60*/  @!P5 IADD3.X R31, PT, PT, R19, -0x1, RZ, P2, !PT ;  /* 0xffffffff131fd810 */ /* 0x000fe200017fe4ff */
[----:B------:R2:W-:Y:S01]  /*3d70*/  @!P4 STG.E.64 desc[UR6][R24.64], R18 ;  /* 0x000000121800c986 */ /* 0x0005e2000c101b06 */
[----:B------:R-:W-:Y:S01]  /*3d80*/  ISETP.NE.AND P2, PT, R57, RZ, PT ;  /* 0x000000ff3900720c */ /* 0x000fe20003f45270 */
[----:B------:R-:W-:Y:S01]  /*3d90*/  @!P5 IMAD.WIDE R28, R33, 0x8, R34 ;  /* 0x00000008211cd825 */ /* 0x000fe200078e0222 */
[----:B------:R-:W-:-:S02]  /*3da0*/  @!P3 LEA R23, R23, 0xfffffffe, 0x1 ;  /* 0xfffffffe1717b811 */ /* 0x000fc400078e08ff */
[----:B------:R-:W-:Y:S01]  /*3db0*/  @!P3 IADD3.X R33, PT, PT, R27, -0x1, RZ, P6, !PT ;  /* 0xffffffff1b21b810 */ /* 0x000fe200037fe4ff */
[--C-:B-1----:R-:W-:Y:S01]  /*3dc0*/  @!P1 IMAD.WIDE R20, R63, 0x8, R34.reuse ;  /* 0x000000083f149825 */ /* 0x102fe200078e0222 */
[----:B------:R1:W-:Y:S01]  /*3dd0*/  @!P5 STG.E.64 desc[UR6][R28.64+0x8], R30 ;  /* 0x0000081e1c00d986 */ /* 0x0003e2000c101b06 */
[C---:B------:R-:W-:Y:S02]  /*3de0*/  ISETP.NE.AND P5, PT, R55.reuse, 0x1, PT ;  /* 0x000000013700780c */ /* 0x040fe40003fa5270 */
[----:B------:R-:W-:Y:S01]  /*3df0*/  ISETP.NE.AND P4, PT, R55, RZ, PT ;  /* 0x000000ff3700720c */ /* 0x000fe20003f85270 */
[----:B------:R3:W-:Y:S01]  /*3e00*/  @!P1 STG.E.64 desc[UR6][R20.64], R26 ;  /* 0x0000001a14009986 */ /* 0x0007e2000c101b06 */
[----:B--2---:R-:W-:Y:S01]  /*3e10*/  @!P3 IMAD.WIDE R18, R23, 0x8, R34 ;  /* 0x000000081712b825 */ /* 0x004fe200078e0222 */
[----:B------:R-:W-:-:S03]  /*3e20*/  @!P0 LEA R23, R65, 0xfffffffe, 0x1 ;  /* 0xfffffffe41178811 */ /* 0x000fc600078e08ff */
[----:B------:R-:W-:Y:S01]  /*3e30*/  IMAD.IADD R25, R56, 0x1, R71 ;  /* 0x0000000138197824 */ /* 0x000fe200078e0247 */
[----:B------:R2:W-:Y:S01]  /*3e40*/  @!P3 STG.E.64 desc[UR6][R18.64+0x8], R32 ;  /* 0x000008201200b986 */ /* 0x0005e2000c101b06 */
[----:B------:R-:W-:Y:S01]  /*3e50*/  ISETP.NE.AND P3, PT, R53, 0x1, PT ;  /* 0x000000013500780c */ /* 0x000fe20003f65270 */
[----:B------:R-:W-:Y:S01]  /*3e60*/  @!P0 IMAD.WIDE R22, R23, 0x8, R34 ;  /* 0x0000000817168825 */ /* 0x000fe200078e0222 */
[----:B-1----:R-:W-:Y:S02]  /*3e70*/  @!P2 IADD3 R28, P1, PT, R16, -0x1, RZ ;  /* 0xffffffff101ca810 */ /* 0x002fe40007f3e0ff */
[----:B------:R-:W-:Y:S01]  /*3e80*/  @!P2 LEA R25, R25, 0xfffffffe, 0x1 ;  /* 0xfffffffe1919a811 */ /* 0x000fe200078e08ff */
[----:B------:R-:W-:Y:S01]  /*3e90*/  IMAD.IADD R31, R54, 0x1, R71 ;  /* 0x00000001361f7824 */ /* 0x000fe200078e0247 */
[----:B------:R-:W-:Y:S01]  /*3ea0*/  @!P2 IADD3.X R29, PT, PT, R17, -0x1, RZ, P1, !PT ;  /* 0xffffffff111da810 */ /* 0x000fe20000ffe4ff */
[----:B------:R1:W-:Y:S01]  /*3eb0*/  @!P0 STG.E.64 desc[UR6][R22.64], R16 ;  /* 0x0000001016008986 */ /* 0x0003e2000c101b06 */
[----:B------:R-:W-:Y:S01]  /*3ec0*/  ISETP.NE.AND P1, PT, R53, RZ, PT ;  /* 0x000000ff3500720c */ /* 0x000fe20003f25270 */
[----:B------:R-:W-:Y:S01]  /*3ed0*/  @!P2 IMAD.WIDE R24, R25, 0x8, R34 ;  /* 0x000000081918a825 */ /* 0x000fe200078e0222 */
[----:B---3--:R-:W-:-:S02]  /*3ee0*/  @!P5 LEA R21, R64, 0xfffffffe, 0x1 ;  /* 0xfffffffe4015d811 */ /* 0x008fc400078e08ff */
[----:B------:R-:W-:Y:S02]  /*3ef0*/  @!P4 IADD3 R26, P6, PT, R8, -0x1, RZ ;  /* 0xffffffff081ac810 */ /* 0x000fe40007fde0ff */
[----:B------:R-:W-:Y:S01]  /*3f00*/  @!P4 LEA R31, R31, 0xfffffffe, 0x1 ;  /* 0xfffffffe1f1fc811 */ /* 0x000fe200078e08ff */
[----:B--2---:R-:W-:Y:S01]  /*3f10*/  @!P5 IMAD.WIDE R18, R21, 0x8, R34 ;  /* 0x000000081512d825 */ /* 0x004fe200078e0222 */
[----:B------:R2:W-:Y:S01]  /*3f20*/  @!P2 STG.E.64 desc[UR6][R24.64+0x8], R28 ;  /* 0x0000081c1800a986 */ /* 0x0005e2000c101b06 */
[----:B------:R-:W-:Y:S02]  /*3f30*/  ISETP.NE.AND P0, PT, R51, 0x1, PT ;  /* 0x000000013300780c */ /* 0x000fe40003f05270 */
[----:B------:R-:W-:Y:S01]  /*3f40*/  IMAD.IADD R21, R52, 0x1, R71 ;  /* 0x0000000134157824 */ /* 0x000fe200078e0247 */
[----:B------:R-:W-:Y:S01]  /*3f50*/  @!P4 IADD3.X R27, PT, PT, R9, -0x1, RZ, P6, !PT ;  /* 0xffffffff091bc810 */ /* 0x000fe200037fe4ff */
[----:B-1----:R-:W-:Y:S01]  /*3f60*/  @!P5 IMAD.MOV.U32 R22, RZ, RZ, R8 ;  /* 0x000000ffff16d224 */ /* 0x002fe200078e0008 */
[----:B------:R-:W-:Y:S01]  /*3f70*/  @!P3 LEA R17, R67, 0xfffffffe, 0x1 ;  /* 0xfffffffe4311b811 */ /* 0x000fe200078e08ff */
[----:B------:R-:W-:Y:S01]  /*3f80*/  @!P5 IMAD.MOV.U32 R23, RZ, RZ, R9 ;  /* 0x000000ffff17d224 */ /* 0x000fe200078e0009 */
[----:B------:R-:W-:Y:S01]  /*3f90*/  @!P1 LEA R21, R21, 0xfffffffe, 0x1 ;  /* 0xfffffffe15159811 */ /* 0x000fe200078e08ff */
[----:B------:R-:W-:Y:S01]  /*3fa0*/  @!P4 IMAD.WIDE R8, R31, 0x8, R34 ;  /* 0x000000081f08c825 */ /* 0x000fe200078e0222 */
[----:B------:R-:W-:-:S02]  /*3fb0*/  ISETP.NE.AND P2, PT, R51, RZ, PT ;  /* 0x000000ff3300720c */ /* 0x000fc40003f45270 */
[----:B------:R1:W-:Y:S01]  /*3fc0*/  @!P5 STG.E.64 desc[UR6][R18.64], R22 ;  /* 0x000000161200d986 */ /* 0x0003e2000c101b06 */
[--C-:B------:R-:W-:Y:S01]  /*3fd0*/  @!P3 IMAD.WIDE R16, R17, 0x8, R34.reuse ;  /* 0x000000081110b825 */ /* 0x100fe200078e0222 */
[----:B--2---:R-:W-:Y:S02]  /*3fe0*/  @!P1 IADD3 R24, P6, PT, R14, -0x1, RZ ;  /* 0xffffffff0e189810 */ /* 0x004fe40007fde0ff */
[----:B------:R2:W-:Y:S01]  /*3ff0*/  @!P4 STG.E.64 desc[UR6][R8.64+0x8], R26 ;  /* 0x0000081a0800c986 */ /* 0x0005e2000c101b06 */
[----:B------:R-:W-:Y:S01]  /*4000*/  @!P1 IMAD.WIDE R20, R21, 0x8, R34 ;  /* 0x0000000815149825 */ /* 0x000fe200078e0222 */
[----:B------:R-:W-:Y:S02]  /*4010*/  @!P1 IADD3.X R25, PT, PT, R15, -0x1, RZ, P6, !PT ;  /* 0xffffffff0f199810 */ /* 0x000fe400037fe4ff */
[C---:B------:R-:W-:Y:S01]  /*4020*/  ISETP.NE.AND P5, PT, R48.reuse, 0x1, PT ;  /* 0x000000013000780c */ /* 0x040fe20003fa5270 */
[----:B------:R3:W-:Y:S01]  /*4030*/  @!P3 STG.E.64 desc[UR6][R16.64], R14 ;  /* 0x0000000e1000b986 */ /* 0x0007e2000c101b06 */
[----:B------:R-:W-:-:S02]  /*4040*/  ISETP.NE.AND P4, PT, R48, RZ, PT ;  /* 0x000000ff3000720c */ /* 0x000fc40003f85270 */
[C---:B------:R-:W-:Y:S01]  /*4050*/  ISETP.NE.AND P3, PT, R49.reuse, RZ, PT ;  /* 0x000000ff3100720c */ /* 0x040fe20003f65270 */
[----:B------:R4:W-:Y:S01]  /*4060*/  @!P1 STG.E.64 desc[UR6][R20.64+0x8], R24 ;  /* 0x0000081814009986 */ /* 0x0009e2000c101b06 */
[----:B------:R-:W-:Y:S02]  /*4070*/  ISETP.NE.AND P1, PT, R49, 0x1, PT ;  /* 0x000000013100780c */ /* 0x000fe40003f25270 */
[----:B-1----:R-:W-:Y:S02]  /*4080*/  @!P0 LEA R19, R66, 0xfffffffe, 0x1 ;  /* 0xfffffffe42138811 */ /* 0x002fe400078e08ff */
[----:B------:R-:W-:Y:S02]  /*4090*/  @!P2 IADD3 R22, P6, PT, R6, -0x1, RZ ;  /* 0xffffffff0616a810 */ /* 0x000fe40007fde0ff */
[----:B--2---:R-:W-:Y:S01]  /*40a0*/  @!P2 LEA R27, R50, 0xfffffffe, 0x1 ;  /* 0xfffffffe321ba811 */ /* 0x004fe200078e08ff */
[----:B------:R-:W-:Y:S01]  /*40b0*/  @!P0 IMAD.WIDE R8, R19, 0x8, R34 ;  /* 0x0000000813088825 */ /* 0x000fe200078e0222 */
[----:B------:R-:W-:-:S02]  /*40c0*/  @!P5 LEA R69, R69, 0xfffffffe, 0x1 ;  /* 0xfffffffe4545d811 */ /* 0x000fc400078e08ff */
[----:B------:R-:W-:Y:S01]  /*40d0*/  @!P2 IADD3.X R23, PT, PT, R7, -0x1, RZ, P6, !PT ;  /* 0xffffffff0717a810 */ /* 0x000fe200037fe4ff */
[----:B------:R-:W-:Y:S01]  /*40e0*/  @!P2 IMAD.WIDE R18, R27, 0x8, R34 ;  /* 0x000000081b12a825 */ /* 0x000fe200078e0222 */
[----:B------:R1:W-:Y:S01]  /*40f0*/  @!P0 STG.E.64 desc[UR6][R8.64], R6 ;  /* 0x0000000608008986 */ /* 0x0003e2000c101b06 */
[----:B---3--:R-:W-:Y:S02]  /*4100*/  @!P4 IADD3 R16, P6, PT, R12, -0x1, RZ ;  /* 0xffffffff0c10c810 */ /* 0x008fe40007fde0ff */
[----:B----4-:R-:W-:Y:S01]  /*4110*/  IMAD.IADD R21, R44, 0x1, R71 ;  /* 0x000000012c157824 */ /* 0x010fe200078e0247 */
[----:B------:R-:W-:Y:S01]  /*4120*/  ISETP.NE.AND P0, PT, R46, RZ, PT ;  /* 0x000000ff2e00720c */ /* 0x000fe20003f05270 */
[----:B------:R2:W-:Y:S01]  /*4130*/  @!P2 STG.E.64 desc[UR6][R18.64+0x8], R22 ;  /* 0x000008161200a986 */ /* 0x0005e2000c101b06 */
[----:B------:R-:W-:Y:S02]  /*4140*/  @!P1 LEA R15, R68, 0xfffffffe, 0x1 ;  /* 0xfffffffe440f9811 */ /* 0x000fe400078e08ff */
[----:B------:R-:W-:-:S02]  /*4150*/  @!P4 LEA R21, R21, 0xfffffffe, 0x1 ;  /* 0xfffffffe1515c811 */ /* 0x000fc400078e08ff */
[----:B------:R-:W-:Y:S01]  /*4160*/  @!P4 IADD3.X R17, PT, PT, R13, -0x1, RZ, P6, !PT ;  /* 0xffffffff0d11c810 */ /* 0x000fe200037fe4ff */
[--C-:B------:R-:W-:Y:S01]  /*4170*/  @!P1 IMAD.WIDE R14, R15, 0x8, R34.reuse ;  /* 0x000000080f0e9825 */ /* 0x100fe200078e0222 */
[----:B------:R-:W-:Y:S02]  /*4180*/  ISETP.NE.AND P2, PT, R46, 0x1, PT ;  /* 0x000000012e00780c */ /* 0x000fe40003f45270 */
[----:B------:R-:W-:Y:S01]  /*4190*/  ISETP.NE.AND P6, PT, R47, 0x1, PT ;  /* 0x000000012f00780c */ /* 0x000fe20003fc5270 */
[----:B-1----:R-:W-:-:S04]  /*41a0*/  @!P5 IMAD.WIDE R6, R69, 0x8, R34 ;  /* 0x000000084506d825 */ /* 0x002fc800078e0222 */
[--C-:B------:R-:W-:Y:S01]  /*41b0*/  @!P4 IMAD.WIDE R8, R21, 0x8, R34.reuse ;  /* 0x000000081508c825 */ /* 0x100fe200078e0222 */
[----:B------:R1:W-:Y:S01]  /*41c0*/  @!P5 STG.E.64 desc[UR6][R6.64], R12 ;  /* 0x0000000c0600d986 */ /* 0x0003e2000c101b06 */
[----:B--2---:R-:W-:Y:S02]  /*41d0*/  IADD3 R23, PT, PT, R43, R71, RZ ;  /* 0x000000472b177210 */ /* 0x004fe40007ffe0ff */
[----:B------:R-:W-:Y:S01]  /*41e0*/  ISETP.NE.AND P5, PT, R47, RZ, PT ;  /* 0x000000ff2f00720c */ /* 0x000fe20003fa5270 */
[----:B------:R-:W-:Y:S01]  /*41f0*/  @!P4 STG.E.64 desc[UR6][R8.64+0x8], R16 ;  /* 0x000008100800c986 */ /* 0x000fe2000c101b06 */
[----:B------:R-:W-:Y:S02]  /*4200*/  LEA R21, R70, 0xfffffffe, 0x1 ;  /* 0xfffffffe46157811 */ /* 0x000fe400078e08ff */
[----:B------:R-:W-:Y:S01]  /*4210*/  @!P0 LEA R23, R23, 0xfffffffe, 0x1 ;  /* 0xfffffffe17178811 */ /* 0x000fe200078e08ff */
[----:B------:R2:W-:Y:S01]  /*4220*/  @!P1 STG.E.64 desc[UR6][R14.64], R4 ;  /* 0x000000040e009986 */ /* 0x0005e2000c101b06 */
[----:B------:R-:W-:Y:S01]  /*4230*/  @!P0 IADD3 R18, P4, PT, R10, -0x1, RZ ;  /* 0xffffffff0a128810 */ /* 0x000fe20007f9e0ff */
[----:B------:R-:W-:-:S03]  /*4240*/  IMAD.WIDE R20, R21, 0x8, R34 ;  /* 0x0000000815147825 */ /* 0x000fc600078e0222 */
[----:B------:R-:W-:Y:S02]  /*4250*/  @!P0 IADD3.X R19, PT, PT, R11, -0x1, RZ, P4, !PT ;  /* 0xffffffff0b138810 */ /* 0x000fe400027fe4ff */
[----:B-1----:R-:W-:Y:S02]  /*4260*/  @!P3 IADD3 R12, P1, PT, R4, -0x1, RZ ;  /* 0xffffffff040cb810 */ /* 0x002fe40007f3e0ff */
[----:B------:R-:W-:Y:S02]  /*4270*/  @!P3 LEA R7, R42, 0xfffffffe, 0x1 ;  /* 0xfffffffe2a07b811 */ /* 0x000fe400078e08ff */
[----:B------:R-:W-:-:S03]  /*4280*/  @!P3 IADD3.X R13, PT, PT, R5, -0x1, RZ, P1, !PT ;  /* 0xffffffff050db810 */ /* 0x000fc60000ffe4ff */
[----:B--2---:R-:W-:-:S04]  /*4290*/  @!P3 IMAD.WIDE R4, R7, 0x8, R34 ;  /* 0x000000080704b825 */ /* 0x004fc800078e0222 */
[----:B------:R-:W-:Y:S01]  /*42a0*/  @!P0 IMAD.WIDE R6, R23, 0x8, R34 ;  /* 0x0000000817068825 */ /* 0x000fe200078e0222 */
[----:B------:R1:W-:Y:S04]  /*42b0*/  @!P3 STG.E.64 desc[UR6][R4.64+0x8], R12 ;  /* 0x0000080c0400b986 */ /* 0x0003e8000c101b06 */
[----:B------:R1:W-:Y:S04]  /*42c0*/  @!P2 STG.E.64 desc[UR6][R20.64], R10 ;  /* 0x0000000a1400a986 */ /* 0x0003e8000c101b06 */
[----:B------:R1:W-:Y:S04]  /*42d0*/  @!P0 STG.E.64 desc[UR6][R6.64+0x8], R18 ;  /* 0x0000081206008986 */ /* 0x0003e8000c101b06 */
[----:B------:R1:W-:Y:S01]  /*42e0*/  @!P6 STG.E.64 desc[UR6][R20.64+0x10], R2 ;  /* 0x000010021400e986 */ /* 0x0003e2000c101b06 */
[----:B------:R-:W-:Y:S05]  /*42f0*/  @P5 EXIT ;  /* 0x000000000000594d */ /* 0x000fea0003800000 */
[----:B-1----:R-:W-:Y:S02]  /*4300*/  LEA R5, R45, 0xfffffffe, 0x1 ;  /* 0xfffffffe2d057811 */ /* 0x002fe400078e08ff */
[----:B------:R-:W-:-:S03]  /*4310*/  IADD3 R2, P0, PT, R2, -0x1, RZ ;  /* 0xffffffff02027810 */ /* 0x000fc60007f1e0ff */
[----:B------:R-:W-:Y:S01]  /*4320*/  IMAD.WIDE R34, R5, 0x8, R34 ;  /* 0x0000000805227825 */ /* 0x000fe200078e0222 */
[----:B------:R-:W-:-:S05]  /*4330*/  IADD3.X R3, PT, PT, R3, -0x1, RZ, P0, !PT ;  /* 0xffffffff03037810 */ /* 0x000fca00007fe4ff */
[----:B------:R-:W-:Y:S01]  /*4340*/  STG.E.64 desc[UR6][R34.64+0x8], R2 ;  /* 0x0000080222007986 */ /* 0x000fe2000c101b06 */
[----:B------:R-:W-:Y:S05]  /*4350*/  EXIT ;  /* 0x000000000000794d */ /* 0x000fea0003800000 */
.L_x_3:
[----:B------:R-:W-:Y:S02]  /*4360*/  IMAD.MOV.U32 R86, RZ, RZ, R44 ;  /* 0x000000ffff567224 */ /* 0x000fe400078e002c */
[----:B------:R-:W-:Y:S02]  /*4370*/  IMAD.MOV.U32 R41, RZ, RZ, 0x1 ;  /* 0x00000001ff297424 */ /* 0x000fe400078e00ff */
[----:B------:R-:W-:Y:S02]  /*4380*/  IMAD.MOV.U32 R35, RZ, RZ, RZ ;  /* 0x000000ffff237224 */ /* 0x000fe400078e00ff */
[----:B------:R-:W-:-:S07]  /*4390*/  IMAD.MOV.U32 R34, RZ, RZ, -0x1 ;  /* 0xffffffffff227424 */ /* 0x000fce00078e00ff */
[----:B0-----:R-:W-:Y:S05]  /*43a0*/  WARPSYNC.COLLECTIVE R34, `(.L_x_9) ;  /* 0x0000000022087348 */ /* 0x001fea0003c00000 */
[----:B------:R1:W2:Y:S02]  /*43b0*/  SHFL.UP P0, R71, R86, R41, R35 ;  /* 0x0400002956477389 */ /* 0x0002a40000000023 */
[----:B012---:R-:W-:Y:S05]  /*43c0*/  ENDCOLLECTIVE ;  /* 0x000000000000791b */ /* 0x007fea0003800000 */
.L_x_9:
[----:B------:R-:W-:Y:S02]  /*43d0*/  IMAD.MOV.U32 R41, RZ, RZ, 0x2 ;  /* 0x00000002ff297424 */ /* 0x000fe400078e00ff */
[----:B------:R-:W-:-:S04]  /*43e0*/  IMAD.MOV.U32 R49, RZ, RZ, R71 ;  /* 0x000000ffff317224 */ /* 0x000fc800078e0047 */
[----:B------:R-:W-:-:S04]  /*43f0*/  @P0 IMAD.IADD R49, R44, 0x1, R49 ;  /* 0x000000012c310824 */ /* 0x000fc800078e0231 */
[----:B------:R-:W-:-:S07]  /*4400*/  IMAD.MOV.U32 R86, RZ, RZ, R49 ;  /* 0x000000ffff567224 */ /* 0x000fce00078e0031 */
[----:B------:R-:W-:Y:S05]  /*4410*/  WARPSYNC.COLLECTIVE R34, `(.L_x_10) ;  /* 0x0000000022087348 */ /* 0x000fea0003c00000 */
[----:B------:R0:W1:Y:S02]  /*4420*/  SHFL.UP P0, R71, R86, R41, R35 ;  /* 0x0400002956477389 */ /* 0x0000640000000023 */
[----:B01----:R-:W-:Y:S05]  /*4430*/  ENDCOLLECTIVE ;  /* 0x000000000000791b */ /* 0x003fea0003800000 */
.L_x_10:
[----:B------:R-:W-:Y:S02]  /*4440*/  IMAD.MOV.U32 R41, RZ, RZ, 0x4 ;  /* 0x00000004ff297424 */ /* 0x000fe400078e00ff */
[----:B------:R-:W-:-:S04]  /*4450*/  IMAD.MOV.U32 R46, RZ, RZ, R71 ;  /* 0x000000ffff2e7224 */ /* 0x000fc800078e0047 */
[----:B------:R-:W-:-:S04]  /*4460*/  @P0 IMAD.IADD R46, R49, 0x1, R46 ;  /* 0x00000001312e0824 */ /* 0x000fc800078e022e */
[----:B------:R-:W-:-:S07]  /*4470*/  IMAD.MOV.U32 R86, RZ, RZ, R46 ;  /* 0x000000ffff567224 */ /* 0x000fce00078e002e */
[----:B------:R-:W-:Y:S05]  /*4480*/  WARPSYNC.COLLECTIVE R34, `(.L_x_11) ;  /* 0x0000000022087348 */ /* 0x000fea0003c00000 */
[----:B------:R0:W1:Y:S02]  /*4490*/  SHFL.UP P0, R71, R86, R41, R35 ;  /* 0x0400002956477389 */ /* 0x0000640000000023 */
[----:B01----:R-:W-:Y:S05]  /*44a0*/  ENDCOLLECTIVE ;  /* 0x000000000000791b */ /* 0x003fea0003800000 */
.L_x_11:
[----:B------:R-:W-:Y:S02]  /*44b0*/  IMAD.MOV.U32 R41, RZ, RZ, 0x8 ;  /* 0x00000008ff297424 */ /* 0x000fe400078e00ff */
[----:B------:R-:W-:-:S04]  /*44c0*/  IMAD.MOV.U32 R51, RZ, RZ, R71 ;  /* 0x000000ffff337224 */ /* 0x000fc800078e0047 */
[----:B------:R-:W-:-:S05]  /*44d0*/  @P0 IMAD.IADD R51, R46, 0x1, R51 ;  /* 0x000000012e330824 */ /* 0x000fca00078e0233 */
[----:B------:R-:W-:-:S07]  /*44e0*/  MOV R86, R51 ;  /* 0x0000003300567202 */ /* 0x000fce0000000f00 */
[----:B------:R-:W-:Y:S05]  /*44f0*/  WARPSYNC.COLLECTIVE R34, `(.L_x_12) ;  /* 0x0000000022087348 */ /* 0x000fea0003c00000 */
[----:B------:R0:W1:Y:S02]  /*4500*/  SHFL.UP P0, R71, R86, R41, R35 ;  /* 0x0400002956477389 */ /* 0x0000640000000023 */
[----:B01----:R-:W-:Y:S05]  /*4510*/  ENDCOLLECTIVE ;  /* 0x000000000000791b */ /* 0x003fea0003800000 */
.L_x_12:
[----:B------:R-:W-:Y:S02]  /*4520*/  IMAD.MOV.U32 R41, RZ, RZ, 0x10 ;  /* 0x00000010ff297424 */ /* 0x000fe400078e00ff */
[----:B------:R-:W-:-:S04]  /*4530*/  IMAD.MOV.U32 R48, RZ, RZ, R71 ;  /* 0x000000ffff307224 */ /* 0x000fc800078e0047 */
[----:B------:R-:W-:-:S04]  /*4540*/  @P0 IMAD.IADD R48, R51, 0x1, R48 ;  /* 0x0000000133300824 */ /* 0x000fc800078e0230 */
[----:B------:R-:W-:-:S07]  /*4550*/  IMAD.MOV.U32 R86, RZ, RZ, R48 ;  /* 0x000000ffff567224 */ /* 0x000fce00078e0030 */
[----:B------:R-:W-:Y:S05]  /*4560*/  WARPSYNC.COLLECTIVE R34, `(.L_x_13) ;  /* 0x0000000022087348 */ /* 0x000fea0003c00000 */
[----:B------:R0:W1:Y:S02]  /*4570*/  SHFL.UP P0, R71, R86, R41, R35 ;  /* 0x0400002956477389 */ /* 0x0000640000000023 */
[----:B01----:R-:W-:Y:S05]  /*4580*/  ENDCOLLECTIVE ;  /* 0x000000000000791b */ /* 0x003fea0003800000 */
.L_x_13:
[----:B------:R-:W-:Y:S05]  /*4590*/  BRA `(.L_x_14) ;  /* 0xffffffe000d07947 */ /* 0x000fea000383ffff */
.L_x_6:
[----:B------:R-:W-:Y:S02]  /*45a0*/  IMAD.MOV.U32 R86, RZ, RZ, R54 ;  /* 0x000000ffff567224 */ /* 0x000fe400078e0036 */
[----:B------:R-:W-:Y:S02]  /*45b0*/  IMAD.MOV.U32 R41, RZ, RZ, 0x1 ;  /* 0x00000001ff297424 */ /* 0x000fe400078e00ff */
[----:B------:R-:W-:Y:S02]  /*45c0*/  IMAD.MOV.U32 R35, RZ, RZ, RZ ;  /* 0x000000ffff237224 */ /* 0x000fe400078e00ff */
[----:B------:R-:W-:-:S07]  /*45d0*/  IMAD.MOV.U32 R34, RZ, RZ, -0x1 ;  /* 0xffffffffff227424 */ /* 0x000fce00078e00ff */
[----:B0-----:R-:W-:Y:S05]  /*45e0*/  WARPSYNC.COLLECTIVE R34, `(.L_x_15) ;  /* 0x0000000022087348 */ /* 0x001fea0003c00000 */
[----:B------:R1:W2:Y:S02]  /*45f0*/  SHFL.UP P0, R71, R86, R41, R35 ;  /* 0x0400002956477389 */ /* 0x0002a40000000023 */
[----:B012---:R-:W-:Y:S05]  /*4600*/  ENDCOLLECTIVE ;  /* 0x000000000000791b */ /* 0x007fea0003800000 */
.L_x_15:
[----:B------:R-:W-:Y:S02]  /*4610*/  IMAD.MOV.U32 R41, RZ, RZ, 0x2 ;  /* 0x00000002ff297424 */ /* 0x000fe400078e00ff */
[----:B------:R-:W-:-:S04]  /*4620*/  IMAD.MOV.U32 R87, RZ, RZ, R71 ;  /* 0x000000ffff577224 */ /* 0x000fc800078e0047 */
[----:B------:R-:W-:-:S04]  /*4630*/  @P0 IMAD.IADD R87, R54, 0x1, R87 ;  /* 0x0000000136570824 */ /* 0x000fc800078e0257 */
[----:B------:R-:W-:-:S07]  /*4640*/  IMAD.MOV.U32 R86, RZ, RZ, R87 ;  /* 0x000000ffff567224 */ /* 0x000fce00078e0057 */
[----:B------:R-:W-:Y:S05]  /*4650*/  WARPSYNC.COLLECTIVE R34, `(.L_x_16) ;  /* 0x0000000022087348 */ /* 0x000fea0003c00000 */
[----:B------:R0:W1:Y:S02]  /*4660*/  SHFL.UP P0, R71, R86, R41, R35 ;  /* 0x0400002956477389 */ /* 0x0000640000000023 */
[----:B01----:R-:W-:Y:S05]  /*4670*/  ENDCOLLECTIVE ;  /* 0x000000000000791b */ /* 0x003fea0003800000 */
.L_x_16:
[----:B------:R-:W-:Y:S02]  /*4680*/  IMAD.MOV.U32 R41, RZ, RZ, 0x4 ;  /* 0x00000004ff297424 */ /* 0x000fe400078e00ff */
[----:B------:R-:W-:-:S04]  /*4690*/  IMAD.MOV.U32 R56, RZ, RZ, R71 ;  /* 0x000000ffff387224 */ /* 0x000fc800078e0047 */
[----:B------:R-:W-:-:S05]  /*46a0*/  @P0 IMAD.IADD R56, R87, 0x1, R56 ;  /* 0x0000000157380824 */ /* 0x000fca00078e0238 */
[----:B------:R-:W-:-:S07]  /*46b0*/  MOV R86, R56 ;  /* 0x0000003800567202 */ /* 0x000fce0000000f00 */
[----:B------:R-:W-:Y:S05]  /*46c0*/  WARPSYNC.COLLECTIVE R34, `(.L_x_17) ;  /* 0x0000000022087348 */ /* 0x000fea0003c00000 */
[----:B------:R0:W1:Y:S02]  /*46d0*/  SHFL.UP P0, R71, R86, R41, R35 ;  /* 0x0400002956477389 */ /* 0x0000640000000023 */
[----:B01----:R-:W-:Y:S05]  /*46e0*/  ENDCOLLECTIVE ;  /* 0x000000000000791b */ /* 0x003fea0003800000 */
.L_x_17:
[----:B------:R-:W-:Y:S02]  /*46f0*/  IMAD.MOV.U32 R41, RZ, RZ, 0x8 ;  /* 0x00000008ff297424 */ /* 0x000fe400078e00ff */
[----:B------:R-:W-:-:S04]  /*4700*/  IMAD.MOV.U32 R89, RZ, RZ, R71 ;  /* 0x000000ffff597224 */ /* 0x000fc800078e0047 */
[----:B------:R-:W-:-:S04]  /*4710*/  @P0 IMAD.IADD R89, R56, 0x1, R89 ;  /* 0x0000000138590824 */ /* 0x000fc800078e0259 */
[----:B------:R-:W-:-:S07]  /*4720*/  IMAD.MOV.U32 R86, RZ, RZ, R89 ;  /* 0x000000ffff567224 */ /* 0x000fce00078e0059 */
[----:B------:R-:W-:Y:S05]  /*4730*/  WARPSYNC.COLLECTIVE R34, `(.L_x_18) ;  /* 0x0000000022087348 */ /* 0x000fea0003c00000 */
[----:B------:R0:W1:Y:S02]  /*4740*/  SHFL.UP P0, R71, R86, R41, R35 ;  /* 0x0400002956477389 */ /* 0x0000640000000023 */
[----:B01----:R-:W-:Y:S05]  /*4750*/  ENDCOLLECTIVE ;  /* 0x000000000000791b */ /* 0x003fea0003800000 */
.L_x_18:
[----:B------:R-:W-:Y:S02]  /*4760*/  IMAD.MOV.U32 R41, RZ, RZ, 0x10 ;  /* 0x00000010ff297424 */ /* 0x000fe400078e00ff */
[----:B------:R-:W-:-:S04]  /*4770*/  IMAD.MOV.U32 R58, RZ, RZ, R71 ;  /* 0x000000ffff3a7224 */ /* 0x000fc800078e0047 */
[----:B------:R-:W-:-:S04]  /*4780*/  @P0 IMAD.IADD R58, R89, 0x1, R58 ;  /* 0x00000001593a0824 */ /* 0x000fc800078e023a */
[----:B------:R-:W-:-:S07]  /*4790*/  IMAD.MOV.U32 R86, RZ, RZ, R58 ;  /* 0x000000ffff567224 */ /* 0x000fce00078e003a */
[----:B------:R-:W-:Y:S05]  /*47a0*/  WARPSYNC.COLLECTIVE R34, `(.L_x_19) ;  /* 0x0000000022087348 */ /* 0x000fea0003c00000 */
[----:B------:R0:W1:Y:S02]  /*47b0*/  SHFL.UP P0, R71, R86, R41, R35 ;  /* 0x0400002956477389 */ /* 0x0000640000000023 */
[----:B01----:R-:W-:Y:S05]  /*47c0*/  ENDCOLLECTIVE ;  /* 0x000000000000791b */ /* 0x003fea0003800000 */
.L_x_19:
[----:B------:R-:W-:Y:S05]  /*47d0*/  BRA `(.L_x_20) ;  /* 0xffffffe800087947 */ /* 0x000fea000383ffff */
.L_x_8:
[----:B------:R-:W-:Y:S02]  /*47e0*/  IMAD.MOV.U32 R86, RZ, RZ, R94 ;  /* 0x000000ffff567224 */ /* 0x000fe400078e005e */
[----:B------:R-:W-:Y:S02]  /*47f0*/  IMAD.MOV.U32 R41, RZ, RZ, 0x1 ;  /* 0x00000001ff297424 */ /* 0x000fe400078e00ff */
[----:B------:R-:W-:Y:S02]  /*4800*/  IMAD.MOV.U32 R35, RZ, RZ, RZ ;  /* 0x000000ffff237224 */ /* 0x000fe400078e00ff */
[----:B------:R-:W-:-:S07]  /*4810*/  IMAD.MOV.U32 R34, RZ, RZ, -0x1 ;  /* 0xffffffffff227424 */ /* 0x000fce00078e00ff */
[----:B------:R-:W-:Y:S05]  /*4820*/  WARPSYNC.COLLECTIVE R34, `(.L_x_21) ;  /* 0x0000000022087348 */ /* 0x000fea0003c00000 */
[----:B------:R0:W1:Y:S02]  /*4830*/  SHFL.UP P0, R71, R86, R41, R35 ;  /* 0x0400002956477389 */ /* 0x0000640000000023 */
[----:B01----:R-:W-:Y:S05]  /*4840*/  ENDCOLLECTIVE ;  /* 0x000000000000791b */ /* 0x003fea0003800000 */
.L_x_21:
[----:B------:R-:W-:Y:S02]  /*4850*/  IMAD.MOV.U32 R41, RZ, RZ, 0x2 ;  /* 0x00000002ff297424 */ /* 0x000fe400078e00ff */
[----:B------:R-:W-:-:S04]  /*4860*/  IMAD.MOV.U32 R95, RZ, RZ, R71 ;  /* 0x000000ffff5f7224 */ /* 0x000fc800078e0047 */
[----:B------:R-:W-:-:S05]  /*4870*/  @P0 IMAD.IADD R95, R94, 0x1, R95 ;  /* 0x000000015e5f0824 */ /* 0x000fca00078e025f */
[----:B------:R-:W-:-:S07]  /*4880*/  MOV R86, R95 ;  /* 0x0000005f00567202 */ /* 0x000fce0000000f00 */
[----:B------:R-:W-:Y:S05]  /*4890*/  WARPSYNC.COLLECTIVE R34, `(.L_x_22) ;  /* 0x0000000022087348 */ /* 0x000fea0003c00000 */
[----:B------:R0:W1:Y:S02]  /*48a0*/  SHFL.UP P0, R71, R86, R41, R35 ;  /* 0x0400002956477389 */ /* 0x0000640000000023 */
[----:B01----:R-:W-:Y:S05]  /*48b0*/  ENDCOLLECTIVE ;  /* 0x000000000000791b */ /* 0x003fea0003800000 */
.L_x_22:
[----:B------:R-:W-:Y:S02]  /*48c0*/  IMAD.MOV.U32 R41, RZ, RZ, 0x4 ;  /* 0x00000004ff297424 */ /* 0x000fe400078e00ff */
[----:B------:R-:W-:-:S04]  /*48d0*/  IMAD.MOV.U32 R96, RZ, RZ, R71 ;  /* 0x000000ffff607224 */ /* 0x000fc800078e0047 */
[----:B------:R-:W-:-:S04]  /*48e0*/  @P0 IMAD.IADD R96, R95, 0x1, R96 ;  /* 0x000000015f600824 */ /* 0x000fc800078e0260 */
[----:B------:R-:W-:-:S07]  /*48f0*/  IMAD.MOV.U32 R86, RZ, RZ, R96 ;  /* 0x000000ffff567224 */ /* 0x000fce00078e0060 */
[----:B------:R-:W-:Y:S05]  /*4900*/  WARPSYNC.COLLECTIVE R34, `(.L_x_23) ;  /* 0x0000000022087348 */ /* 0x000fea0003c00000 */
[----:B------:R0:W1:Y:S02]  /*4910*/  SHFL.UP P0, R71, R86, R41, R35 ;  /* 0x0400002956477389 */ /* 0x0000640000000023 */
[----:B01----:R-:W-:Y:S05]  /*4920*/  ENDCOLLECTIVE ;  /* 0x000000000000791b */ /* 0x003fea0003800000 */
.L_x_23:
[----:B------:R-:W-:Y:S02]  /*4930*/  IMAD.MOV.U32 R41, RZ, RZ, 0x8 ;  /* 0x00000008ff297424 */ /* 0x000fe400078e00ff */
[----:B------:R-:W-:-:S04]  /*4940*/  IMAD.MOV.U32 R97, RZ, RZ, R71 ;  /* 0x000000ffff617224 */ /* 0x000fc800078e0047 */
[----:B------:R-:W-:-:S04]  /*4950*/  @P0 IMAD.IADD R97, R96, 0x1, R97 ;  /* 0x0000000160610824 */ /* 0x000fc800078e0261 */
[----:B------:R-:W-:-:S07]  /*4960*/  IMAD.MOV.U32 R86, RZ, RZ, R97 ;  /* 0x000000ffff567224 */ /* 0x000fce00078e0061 */
[----:B------:R-:W-:Y:S05]  /*4970*/  WARPSYNC.COLLECTIVE R34, `(.L_x_24) ;  /* 0x0000000022087348 */ /* 0x000fea0003c00000 */
[----:B------:R0:W1:Y:S02]  /*4980*/  SHFL.UP P0, R71, R86, R41, R35 ;  /* 0x0400002956477389 */ /* 0x0000640000000023 */
[----:B01----:R-:W-:Y:S05]  /*4990*/  ENDCOLLECTIVE ;  /* 0x000000000000791b */ /* 0x003fea0003800000 */
.L_x_24:
[----:B------:R-:W-:Y:S02]  /*49a0*/  IMAD.MOV.U32 R41, RZ, RZ, 0x10 ;  /* 0x00000010ff297424 */ /* 0x000fe400078e00ff */
[----:B------:R-:W-:-:S04]  /*49b0*/  IMAD.MOV.U32 R98, RZ, RZ, R71 ;  /* 0x000000ffff627224 */ /* 0x000fc800078e0047 */
[----:B------:R-:W-:-:S04]  /*49c0*/  @P0 IMAD.IADD R98, R97, 0x1, R98 ;  /* 0x0000000161620824 */ /* 0x000fc800078e0262 */
[----:B------:R-:W-:-:S07]  /*49d0*/  IMAD.MOV.U32 R86, RZ, RZ, R98 ;  /* 0x000000ffff567224 */ /* 0x000fce00078e0062 */
[----:B------:R-:W-:Y:S05]  /*49e0*/  WARPSYNC.COLLECTIVE R34, `(.L_x_25) ;  /* 0x0000000022087348 */ /* 0x000fea0003c00000 */
[----:B------:R0:W1:Y:S02]  /*49f0*/  SHFL.UP P0, R71, R86, R41, R35 ;  /* 0x0400002956477389 */ /* 0x0000640000000023 */
[----:B01----:R-:W-:Y:S05]  /*4a00*/  ENDCOLLECTIVE ;  /* 0x000000000000791b */ /* 0x003fea0003800000 */
.L_x_25:
[----:B------:R-:W-:Y:S05]  /*4a10*/  BRA `(.L_x_26) ;  /* 0xffffffec002c7947 */ /* 0x000fea000383ffff */
.L_x_27:
        /* <DEDUP_REMOVED lines=14> */
.L_x_64:


//--------------------- .text._Z19warp_merge_intervalPmS_ --------------------------
	.section	.text._Z19warp_merge_intervalPmS_,"ax",@progbits
	.align	128
        .global         _Z19warp_merge_intervalPmS_
        .type           _Z19warp_merge_intervalPmS_,@function
        .size           _Z19warp_merge_intervalPmS_,(.L_x_65 - _Z19warp_merge_intervalPmS_)
        .other          _Z19warp_merge_intervalPmS_,@"STO_CUDA_ENTRY STV_DEFAULT"
_Z19warp_merge_intervalPmS_:
.text._Z19warp_merge_intervalPmS_:
[----:B------:R-:W0:Y:S01]  /*0000*/  LDC R1, c[0x0][0x37c] ;  /* 0x0000df00ff017b82 */ /* 0x000e220000000800 */
[----:B------:R-:W1:Y:S01]  /*0010*/  S2R R22, SR_TID.X ;  /* 0x0000000000167919 */ /* 0x000e620000002100 */
[----:B------:R-:W2:Y:S01]  /*0020*/  LDCU UR4, c[0x0][0x2f8] ;  /* 0x00005f00ff0477ac */ /* 0x000ea20008000800 */
[----:B0-----:R-:W-:Y:S01]  /*0030*/  VIADD R1, R1, 0xfffffff8 ;  /* 0xfffffff801017836 */ /* 0x001fe20000000000 */
[----:B------:R-:W0:Y:S04]  /*0040*/  LDCU UR5, c[0x0][0x2fc] ;  /* 0x00005f80ff0577ac */ /* 0x000e280008000800 */
[----:B--2---:R-:W-:-:S05]  /*0050*/  IADD3 R2, P1, PT, R1, UR4, RZ ;  /* 0x0000000401027c10 */ /* 0x004fca000ff3e0ff */
[----:B0-----:R-:W-:Y:S01]  /*0060*/  IMAD.X R18, RZ, RZ, UR5, P1 ;  /* 0x00000005ff127e24 */ /* 0x001fe200088e06ff */
[----:B-1----:R-:W-:-:S13]  /*0070*/  ISETP.GT.U32.AND P0, PT, R22, 0x7, PT ;  /* 0x000000071600780c */ /* 0x002fda0003f04070 */
[----:B------:R-:W-:Y:S05]  /*0080*/  @P0 EXIT ;  /* 0x000000000000094d */ /* 0x000fea0003800000 */
[----:B------:R-:W0:Y:S01]  /*0090*/  LDC.64 R16, c[0x0][0x380] ;  /* 0x0000e000ff107b82 */ /* 0x000e220000000a00 */
[----:B------:R-:W1:Y:S01]  /*00a0*/  LDCU.64 UR36, c[0x0][0x358] ;  /* 0x00006b00ff2477ac */ /* 0x000e620008000a00 */
[----:B------:R-:W-:Y:S01]  /*00b0*/  MOV R19, 0x148 ;  /* 0x0000014800137802 */ /* 0x000fe20000000f00 */
[----:B------:R-:W2:Y:S01]  /*00c0*/  S2R R23, SR_LANEID ;  /* 0x0000000000177919 */ /* 0x000ea20000000000 */
[----:B------:R-:W3:Y:S01]  /*00d0*/  LDCU.64 UR4, c[0x4][0x140] ;  /* 0x01002800ff0477ac */ /* 0x000ee20008000a00 */
[----:B0-----:R-:W-:-:S06]  /*00e0*/  IMAD.WIDE.U32 R16, R22, 0x8, R16 ;  /* 0x0000000816107825 */ /* 0x001fcc00078e0010 */
[----:B-1----:R-:W4:Y:S01]  /*00f0*/  LDG.E.64 R16, desc[UR36][R16.64] ;  /* 0x0000002410107981 */ /* 0x002f22000c1e1b00 */
[----:B------:R0:W1:Y:S01]  /*0100*/  LDC.64 R8, c[0x4][R19] ;  /* 0x0100000013087b82 */ /* 0x0000620000000a00 */
[----:B---3--:R-:W-:Y:S01]  /*0110*/  IMAD.U32 R4, RZ, RZ, UR4 ;  /* 0x00000004ff047e24 */ /* 0x008fe2000f8e00ff */
[----:B------:R-:W-:Y:S01]  /*0120*/  VOTEU.ANY UR38, UPT, PT ;  /* 0x0000000000267886 */ /* 0x000fe200038e0100 */
[----:B------:R-:W-:Y:S02]  /*0130*/  IMAD.U32 R5, RZ, RZ, UR5 ;  /* 0x00000005ff057e24 */ /* 0x000fe4000f8e00ff */
[----:B------:R-:W-:Y:S02]  /*0140*/  IMAD.MOV.U32 R6, RZ, RZ, R2 ;  /* 0x000000ffff067224 */ /* 0x000fe400078e0002 */
[----:B------:R-:W-:Y:S01]  /*0150*/  IMAD.MOV.U32 R7, RZ, RZ, R18 ;  /* 0x000000ffff077224 */ /* 0x000fe200078e0012 */
[----:B-12-4-:R0:W-:Y:S06]  /*0160*/  STL.64 [R1], R16 ;  /* 0x0000001001007387 */ /* 0x0161ec0000100a00 */
[----:B------:R-:W-:-:S07]  /*0170*/  LEPC R20, `(.L_x_28) ;  /* 0x000000001014794e */ /* 0x000fce0000000000 */
[----:B0-----:R-:W-:Y:S05]  /*0180*/  CALL.ABS.NOINC R8 ;  /* 0x0000000008007343 */ /* 0x001fea0003c00000 */
.L_x_28:
[----:B------:R-:W-:Y:S02]  /*0190*/  SHF.R.U32.HI R5, RZ, 0x1, R23 ;  /* 0x00000001ff057819 */ /* 0x000fe40000011617 */
[----:B------:R-:W-:Y:S02]  /*01a0*/  SGXT.U32 R6, R23, 0x1 ;  /* 0x000000011706781a */ /* 0x000fe40000000000 */
[----:B------:R-:W-:Y:S01]  /*01b0*/  SGXT.U32 R5, R5, 0x1 ;  /* 0x000000010505781a */ /* 0x000fe20000000000 */
[----:B------:R-:W-:Y:S06]  /*01c0*/  BRA.DIV UR38, `(.L_x_29) ;  /* 0x0000000a26307947 */ /* 0x000fec000b800000 */
[----:B------:R-:W-:Y:S01]  /*01d0*/  IMAD.U32 R11, RZ, RZ, UR38 ;  /* 0x00000026ff0b7e24 */ /* 0x000fe2000f8e00ff */
[----:B------:R-:W-:Y:S01]  /*01e0*/  SHF.R.U32.HI R0, RZ, 0x2, R23 ;  /* 0x00000002ff007819 */ /* 0x000fe20000011617 */
[----:B------:R-:W-:Y:S02]  /*01f0*/  IMAD.U32 R7, RZ, RZ, UR38 ;  /* 0x00000026ff077e24 */ /* 0x000fe4000f8e00ff */
[----:B------:R-:W-:Y:S01]  /*0200*/  IMAD.U32 R10, RZ, RZ, UR38 ;  /* 0x00000026ff0a7e24 */ /* 0x000fe2000f8e00ff */
[----:B------:R-:W0:Y:S01]  /*0210*/  SHFL.BFLY PT, R14, R16, 0x1, 0x1f ;  /* 0x0c201f00100e7f89 */ /* 0x000e2200000e0000 */
[----:B------:R-:W-:Y:S01]  /*0220*/  SGXT.U32 R0, R0, 0x1 ;  /* 0x000000010000781a */ /* 0x000fe20000000000 */
[----:B------:R-:W-:Y:S02]  /*0230*/  IMAD.U32 R12, RZ, RZ, UR38 ;  /* 0x00000026ff0c7e24 */ /* 0x000fe4000f8e00ff */
[----:B------:R-:W1:Y:S01]  /*0240*/  SHFL.BFLY PT, R3, R17, 0x1, 0x1f ;  /* 0x0c201f0011037f89 */ /* 0x000e6200000e0000 */
[----:B------:R-:W-:Y:S01]  /*0250*/  IMAD.U32 R13, RZ, RZ, UR38 ;  /* 0x00000026ff0d7e24 */ /* 0x000fe2000f8e00ff */
[----:B0-----:R-:W-:-:S04]  /*0260*/  ISETP.GE.U32.AND P0, PT, R16, R14, PT ;  /* 0x0000000e1000720c */ /* 0x001fc80003f06070 */
[----:B-1----:R-:W-:-:S04]  /*0270*/  ISETP.GE.U32.AND.EX P0, PT, R17, R3, PT, P0 ;  /* 0x000000031100720c */ /* 0x002fc80003f06100 */
[----:B------:R-:W-:-:S04]  /*0280*/  ISETP.EQ.XOR P0, PT, R5, R6, !P0 ;  /* 0x000000060500720c */ /* 0x000fc80004702a70 */
[----:B------:R-:W-:Y:S01]  /*0290*/  SEL R9, R14, R16, P0 ;  /* 0x000000100e097207 */ /* 0x000fe20000000000 */
[----:B------:R-:W-:Y:S01]  /*02a0*/  IMAD.U32 R16, RZ, RZ, UR38 ;  /* 0x00000026ff107e24 */ /* 0x000fe2000f8e00ff */
[----:B------:R-:W-:Y:S01]  /*02b0*/  SEL R4, R3, R17, P0 ;  /* 0x0000001103047207 */ /* 0x000fe20000000000 */
[----:B------:R-:W-:Y:S02]  /*02c0*/  IMAD.U32 R3, RZ, RZ, UR38 ;  /* 0x00000026ff037e24 */ /* 0x000fe4000f8e00ff */
[----:B------:R-:W0:Y:S04]  /*02d0*/  SHFL.BFLY PT, R14, R9, 0x2, 0x1f ;  /* 0x0c401f00090e7f89 */ /* 0x000e2800000e0000 */
[----:B------:R-:W1:Y:S01]  /*02e0*/  SHFL.BFLY PT, R3, R4, 0x2, 0x1f ;  /* 0x0c401f0004037f89 */ /* 0x000e6200000e0000 */
[----:B0-----:R-:W-:-:S04]  /*02f0*/  ISETP.GE.U32.AND P0, PT, R9, R14, PT ;  /* 0x0000000e0900720c */ /* 0x001fc80003f06070 */
[----:B-1----:R-:W-:-:S04]  /*0300*/  ISETP.GE.U32.AND.EX P0, PT, R4, R3, PT, P0 ;  /* 0x000000030400720c */ /* 0x002fc80003f06100 */
[----:B------:R-:W-:-:S04]  /*0310*/  ISETP.EQ.XOR P0, PT, R0, R5, !P0 ;  /* 0x000000050000720c */ /* 0x000fc80004702a70 */
[----:B------:R-:W-:Y:S02]  /*0320*/  SEL R7, R14, R9, P0 ;  /* 0x000000090e077207 */ /* 0x000fe40000000000 */
        /* <DEDUP_REMOVED lines=9> */
[----:B------:R-:W-:Y:S01]  /*03c0*/  IMAD.U32 R8, RZ, RZ, UR38 ;  /* 0x00000026ff087e24 */ /* 0x000fe2000f8e00ff */
[--C-:B------:R-:W-:Y:S01]  /*03d0*/  SHF.R.U32.HI R3, RZ, 0x3, R23.reuse ;  /* 0x00000003ff037819 */ /* 0x100fe20000011617 */
[----:B------:R-:W0:Y:S01]  /*03e0*/  SHFL.BFLY PT, R14, R9, 0x4, 0x1f ;  /* 0x0c801f00090e7f89 */ /* 0x000e2200000e0000 */
[----:B------:R-:W-:Y:S02]  /*03f0*/  SHF.R.U32.HI R23, RZ, 0x4, R23 ;  /* 0x00000004ff177819 */ /* 0x000fe40000011617 */
[----:B------:R-:W-:Y:S01]  /*0400*/  SGXT.U32 R3, R3, 0x1 ;  /* 0x000000010303781a */ /* 0x000fe20000000000 */
[----:B------:R-:W1:Y:S01]  /*0410*/  SHFL.BFLY PT, R4, R21, 0x4, 0x1f ;  /* 0x0c801f0015047f89 */ /* 0x000e6200000e0000 */
[----:B0-----:R-:W-:-:S04]  /*0420*/  ISETP.GE.U32.AND P0, PT, R9, R14, PT ;  /* 0x0000000e0900720c */ /* 0x001fc80003f06070 */
[----:B-1----:R-:W-:-:S04]  /*0430*/  ISETP.GE.U32.AND.EX P0, PT, R21, R4, PT, P0 ;  /* 0x000000041500720c */ /* 0x002fc80003f06100 */
[----:B------:R-:W-:-:S04]  /*0440*/  ISETP.EQ.XOR P0, PT, R3, R0, !P0 ;  /* 0x000000000300720c */ /* 0x000fc80004702a70 */
[----:B------:R-:W-:Y:S02]  /*0450*/  SEL R7, R14, R9, P0 ;  /* 0x000000090e077207 */ /* 0x000fe40000000000 */
[----:B------:R-:W-:-:S03]  /*0460*/  SEL R17, R4, R21, P0 ;  /* 0x0000001504117207 */ /* 0x000fc60000000000 */
[----:B------:R-:W0:Y:S04]  /*0470*/  SHFL.BFLY PT, R14, R7, 0x2, 0x1f ;  /* 0x0c401f00070e7f89 */ /* 0x000e2800000e0000 */
[----:B------:R-:W1:Y:S01]  /*0480*/  SHFL.BFLY PT, R4, R17, 0x2, 0x1f ;  /* 0x0c401f0011047f89 */ /* 0x000e6200000e0000 */
        /* <DEDUP_REMOVED lines=13> */
[----:B------:R-:W-:Y:S02]  /*0560*/  SEL R8, R4, R21, P0 ;  /* 0x0000001504087207 */ /* 0x000fe40000000000 */
[----:B------:R-:W-:Y:S01]  /*0570*/  SGXT.U32 R4, R23, 0x1 ;  /* 0x000000011704781a */ /* 0x000fe20000000000 */
[----:B------:R-:W0:Y:S04]  /*0580*/  SHFL.BFLY PT, R14, R17, 0x8, 0x1f ;  /* 0x0d001f00110e7f89 */ /* 0x000e2800000e0000 */
        /* <DEDUP_REMOVED lines=32> */
[----:B------:R-:W-:-:S04]  /*0790*/  ISETP.EQ.XOR P0, PT, R4, RZ, !P0 ;  /* 0x000000ff0400720c */ /* 0x000fc80004702a70 */
[----:B------:R-:W-:Y:S02]  /*07a0*/  SEL R9, R14, R17, P0 ;  /* 0x000000110e097207 */ /* 0x000fe40000000000 */
[----:B------:R-:W-:Y:S01]  /*07b0*/  SEL R7, R7, R8, P0 ;  /* 0x0000000807077207 */ /* 0x000fe20000000000 */
[----:B------:R-:W-:Y:S02]  /*07c0*/  IMAD.U32 R8, RZ, RZ, UR38 ;  /* 0x00000026ff087e24 */ /* 0x000fe4000f8e00ff */
[----:B------:R-:W0:Y:S04]  /*07d0*/  SHFL.BFLY PT, R14, R9, 0x8, 0x1f ;  /* 0x0d001f00090e7f89 */ /* 0x000e2800000e0000 */
[----:B------:R-:W1:Y:S01]  /*07e0*/  SHFL.BFLY PT, R4, R7, 0x8, 0x1f ;  /* 0x0d001f0007047f89 */ /* 0x000e6200000e0000 */
[----:B0-----:R-:W-:-:S04]  /*07f0*/  ISETP.GE.U32.AND P0, PT, R9, R14, PT ;  /* 0x0000000e0900720c */ /* 0x001fc80003f06070 */
[----:B-1----:R-:W-:-:S04]  /*0800*/  ISETP.GE.U32.AND.EX P0, PT, R7, R4, PT, P0 ;  /* 0x000000040700720c */ /* 0x002fc80003f06100 */
[----:B------:R-:W-:Y:S01]  /*0810*/  ISETP.EQ.XOR P0, PT, R3, RZ, !P0 ;  /* 0x000000ff0300720c */ /* 0x000fe20004702a70 */
[----:B------:R-:W-:-:S03]  /*0820*/  IMAD.U32 R3, RZ, RZ, UR38 ;  /* 0x00000026ff037e24 */ /* 0x000fc6000f8e00ff */
[----:B------:R-:W-:Y:S02]  /*0830*/  SEL R17, R14, R9, P0 ;  /* 0x000000090e117207 */ /* 0x000fe40000000000 */
[----:B------:R-:W-:-:S03]  /*0840*/  SEL R4, R4, R7, P0 ;  /* 0x0000000704047207 */ /* 0x000fc60000000000 */
        /* <DEDUP_REMOVED lines=13> */
[----:B------:R-:W-:Y:S01]  /*0920*/  SEL R17, R14, R7, P0 ;  /* 0x000000070e117207 */ /* 0x000fe20000000000 */
[----:B------:R-:W-:Y:S01]  /*0930*/  IMAD.U32 R14, RZ, RZ, UR38 ;  /* 0x00000026ff0e7e24 */ /* 0x000fe2000f8e00ff */
[----:B------:R-:W-:-:S05]  /*0940*/  SEL R3, R0, R9, P0 ;  /* 0x0000000900037207 */ /* 0x000fca0000000000 */
[----:B------:R0:W1:Y:S04]  /*0950*/  SHFL.BFLY PT, R0, R3, 0x1, 0x1f ;  /* 0x0c201f0003007f89 */ /* 0x00006800000e0000 */
[----:B------:R0:W2:Y:S02]  /*0960*/  SHFL.BFLY PT, R14, R17, 0x1, 0x1f ;  /* 0x0c201f00110e7f89 */ /* 0x0000a400000e0000 */
.L_x_61:
[----:B--2---:R-:W-:Y:S01]  /*0970*/  ISETP.GE.U32.AND P0, PT, R17, R14, PT ;  /* 0x0000000e1100720c */ /* 0x004fe20003f06070 */
[----:B------:R2:W3:Y:S01]  /*0980*/  LDC.64 R8, c[0x4][R19] ;  /* 0x0100000013087b82 */ /* 0x0004e20000000a00 */
[----:B------:R-:W4:Y:S01]  /*0990*/  LDCU.64 UR4, c[0x4][0x140] ;  /* 0x01002800ff0477ac */ /* 0x000f220008000a00 */
[----:B------:R-:W-:Y:S01]  /*09a0*/  IMAD.MOV.U32 R7, RZ, RZ, R18 ;  /* 0x000000ffff077224 */ /* 0x000fe200078e0012 */
[----:B-1----:R-:W-:-:S04]  /*09b0*/  ISETP.GE.U32.AND.EX P0, PT, R3, R0, PT, P0 ;  /* 0x000000000300720c */ /* 0x002fc80003f06100 */
[----:B------:R-:W-:Y:S01]  /*09c0*/  ISETP.EQ.XOR P0, PT, R6, RZ, !P0 ;  /* 0x000000ff0600720c */ /* 0x000fe20004702a70 */
[----:B------:R-:W-:-:S03]  /*09d0*/  IMAD.MOV.U32 R6, RZ, RZ, R2 ;  /* 0x000000ffff067224 */ /* 0x000fc600078e0002 */
[----:B------:R-:W-:Y:S02]  /*09e0*/  SEL R16, R14, R17, P0 ;  /* 0x000000110e107207 */ /* 0x000fe40000000000 */
[----:B0-----:R-:W-:-:S05]  /*09f0*/  SEL R17, R0, R3, P0 ;  /* 0x0000000300117207 */ /* 0x001fca0000000000 */
[----:B------:R2:W-:Y:S01]  /*0a00*/  STL.64 [R1], R16 ;  /* 0x0000001001007387 */ /* 0x0005e20000100a00 */
[----:B----4-:R-:W-:Y:S02]  /*0a10*/  IMAD.U32 R4, RZ, RZ, UR4 ;  /* 0x00000004ff047e24 */ /* 0x010fe4000f8e00ff */
[----:B------:R-:W-:-:S07]  /*0a20*/  IMAD.U32 R5, RZ, RZ, UR5 ;  /* 0x00000005ff057e24 */ /* 0x000fce000f8e00ff */
[----:B------:R-:W-:-:S07]  /*0a30*/  LEPC R20, `(.L_x_30) ;  /* 0x000000001014794e */ /* 0x000fce0000000000 */
[----:B--23--:R-:W-:Y:S05]  /*0a40*/  CALL.ABS.NOINC R8 ;  /* 0x0000000008007343 */ /* 0x00cfea0003c00000 */
.L_x_30:
[----:B------:R-:W0:Y:S02]  /*0a50*/  LDC.64 R2, c[0x0][0x388] ;  /* 0x0000e200ff027b82 */ /* 0x000e240000000a00 */
[----:B0-----:R-:W-:-:S05]  /*0a60*/  IMAD.WIDE.U32 R22, R22, 0x8, R2 ;  /* 0x0000000816167825 */ /* 0x001fca00078e0002 */
[----:B------:R-:W-:Y:S01]  /*0a70*/  STG.E.64 desc[UR36][R22.64], R16 ;  /* 0x0000001016007986 */ /* 0x000fe2000c101b24 */
[----:B------:R-:W-:Y:S05]  /*0a80*/  EXIT ;  /* 0x000000000000794d */ /* 0x000fea0003800000 */
.L_x_29:
[----:B------:R-:W-:Y:S02]  /*0a90*/  IMAD.U32 R15, RZ, RZ, UR38 ;  /* 0x00000026ff0f7e24 */ /* 0x000fe4000f8e00ff */
[----:B------:R-:W-:Y:S02]  /*0aa0*/  IMAD.MOV.U32 R13, RZ, RZ, R17 ;  /* 0x000000ffff0d7224 */ /* 0x000fe400078e0011 */
[----:B------:R-:W-:Y:S02]  /*0ab0*/  IMAD.MOV.U32 R12, RZ, RZ, 0x1 ;  /* 0x00000001ff0c7424 */ /* 0x000fe400078e00ff */
[----:B------:R-:W-:Y:S02]  /*0ac0*/  IMAD.MOV.U32 R11, RZ, RZ, 0x1f ;  /* 0x0000001fff0b7424 */ /* 0x000fe400078e00ff */
[----:B------:R-:W-:Y:S02]  /*0ad0*/  IMAD.U32 R0, RZ, RZ, UR38 ;  /* 0x00000026ff007e24 */ /* 0x000fe4000f8e00ff */
[----:B------:R-:W-:-:S07]  /*0ae0*/  IMAD.U32 R7, RZ, RZ, UR38 ;  /* 0x00000026ff077e24 */ /* 0x000fce000f8e00ff */
[----:B------:R-:W-:Y:S05]  /*0af0*/  WARPSYNC.COLLECTIVE R15, `(.L_x_31) ;  /* 0x000000000f087348 */ /* 0x000fea0003c00000 */
[----:B------:R0:W1:Y:S02]  /*0b00*/  SHFL.BFLY P6, R14, R13, R12, R11 ;  /* 0x0c00000c0d0e7389 */ /* 0x00006400000c000b */
[----:B01----:R-:W-:Y:S05]  /*0b10*/  ENDCOLLECTIVE ;  /* 0x000000000000791b */ /* 0x003fea0003800000 */
.L_x_31:
[----:B------:R-:W-:Y:S02]  /*0b20*/  IMAD.U32 R10, RZ, RZ, UR38 ;  /* 0x00000026ff0a7e24 */ /* 0x000fe4000f8e00ff */
[----:B------:R-:W-:Y:S02]  /*0b30*/  IMAD.MOV.U32 R13, RZ, RZ, R16 ;  /* 0x000000ffff0d7224 */ /* 0x000fe400078e0010 */
[----:B------:R-:W-:Y:S02]  /*0b40*/  IMAD.MOV.U32 R15, RZ, RZ, R0 ;  /* 0x000000ffff0f7224 */ /* 0x000fe400078e0000 */
[----:B------:R-:W-:Y:S02]  /*0b50*/  IMAD.U32 R0, RZ, RZ, UR38 ;  /* 0x00000026ff007e24 */ /* 0x000fe4000f8e00ff */
[----:B------:R-:W-:-:S07]  /*0b60*/  IMAD.MOV.U32 R3, RZ, RZ, R14 ;  /* 0x000000ffff037224 */ /* 0x000fce00078e000e */
[----:B------:R-:W-:Y:S05]  /*0b70*/  WARPSYNC.COLLECTIVE R15, `(.L_x_32) ;  /* 0x000000000f087348 */ /* 0x000fea0003c00000 */
[----:B------:R0:W1:Y:S02]  /*0b80*/  SHFL.BFLY P6, R14, R13, R12, R11 ;  /* 0x0c00000c0d0e7389 */ /* 0x00006400000c000b */
[----:B01----:R-:W-:Y:S05]  /*0b90*/  ENDCOLLECTIVE ;  /* 0x000000000000791b */ /* 0x003fea0003800000 */
.L_x_32:
[----:B------:R-:W-:Y:S02]  /*0ba0*/  IMAD.MOV.U32 R12, RZ, RZ, 0x2 ;  /* 0x00000002ff0c7424 */ /* 0x000fe400078e00ff */
[----:B------:R-:W-:Y:S01]  /*0bb0*/  IMAD.MOV.U32 R15, RZ, RZ, R0 ;  /* 0x000000ffff0f7224 */ /* 0x000fe200078e0000 */
[----:B------:R-:W-:-:S04]  /*0bc0*/  SHF.R.U32.HI R0, RZ, 0x2, R23 ;  /* 0x00000002ff007819 */ /* 0x000fc80000011617 */
[----:B------:R-:W-:Y:S02]  /*0bd0*/  SGXT.U32 R0, R0, 0x1 ;  /* 0x000000010000781a */ /* 0x000fe40000000000 */
[----:B------:R-:W-:-:S04]  /*0be0*/  ISETP.GE.U32.AND P0, PT, R16, R14, PT ;  /* 0x0000000e1000720c */ /* 0x000fc80003f06070 */
[----:B------:R-:W-:-:S04]  /*0bf0*/  ISETP.GE.U32.AND.EX P0, PT, R17, R3, PT, P0 ;  /* 0x000000031100720c */ /* 0x000fc80003f06100 */
[----:B------:R-:W-:-:S04]  /*0c00*/  ISETP.EQ.XOR P0, PT, R5, R6, !P0 ;  /* 0x000000060500720c */ /* 0x000fc80004702a70 */
[----:B------:R-:W-:Y:S02]  /*0c10*/  SEL R4, R3, R17, P0 ;  /* 0x0000001103047207 */ /* 0x000fe40000000000 */
[----:B------:R-:W-:Y:S01]  /*0c20*/  SEL R9, R14, R16, P0 ;  /* 0x000000100e097207 */ /* 0x000fe20000000000 */
[----:B------:R-:W-:Y:S02]  /*0c30*/  IMAD.U32 R16, RZ, RZ, UR38 ;  /* 0x00000026ff107e24 */ /* 0x000fe4000f8e00ff */
[----:B------:R-:W-:-:S07]  /*0c40*/  IMAD.MOV.U32 R13, RZ, RZ, R4 ;  /* 0x000000ffff0d7224 */ /* 0x000fce00078e0004 */
[----:B------:R-:W-:Y:S05]  /*0c50*/  WARPSYNC.COLLECTIVE R15, `(.L_x_33) ;  /* 0x000000000f087348 */ /* 0x000fea0003c00000 */
[----:B------:R0:W1:Y:S02]  /*0c60*/  SHFL.BFLY P6, R14, R13, R12, R11 ;  /* 0x0c00000c0d0e7389 */ /* 0x00006400000c000b */
[----:B01----:R-:W-:Y:S05]  /*0c70*/  ENDCOLLECTIVE ;  /* 0x000000000000791b */ /* 0x003fea0003800000 */
.L_x_33:
[----:B------:R-:W-:Y:S02]  /*0c80*/  IMAD.MOV.U32 R13, RZ, RZ, R9 ;  /* 0x000000ffff0d7224 */ /* 0x000fe400078e0009 */
[----:B------:R-:W-:Y:S02]  /*0c90*/  IMAD.MOV.U32 R15, RZ, RZ, R7 ;  /* 0x000000ffff0f7224 */ /* 0x000fe400078e0007 */
[----:B------:R-:W-:-:S07]  /*0ca0*/  IMAD.MOV.U32 R3, RZ, RZ, R14 ;  /* 0x000000ffff037224 */ /* 0x000fce00078e000e */
[----:B------:R-:W-:Y:S05]  /*0cb0*/  WARPSYNC.COLLECTIVE R15, `(.L_x_34) ;  /* 0x000000000f087348 */ /* 0x000fea0003c00000 */
[----:B------:R0:W1:Y:S02]  /*0cc0*/  SHFL.BFLY P6, R14, R13, R12, R11 ;  /* 0x0c00000c0d0e7389 */ /* 0x00006400000c000b */
[----:B01----:R-:W-:Y:S05]  /*0cd0*/  ENDCOLLECTIVE ;  /* 0x000000000000791b */ /* 0x003fea0003800000 */
.L_x_34:
[----:B------:R-:W-:Y:S02]  /*0ce0*/  IMAD.MOV.U32 R12, RZ, RZ, 0x1 ;  /* 0x00000001ff0c7424 */ /* 0x000fe400078e00ff */
[----:B------:R-:W-:Y:S01]  /*0cf0*/  IMAD.MOV.U32 R15, RZ, RZ, R10 ;  /* 0x000000ffff0f7224 */ /* 0x000fe200078e000a */
[----:B------:R-:W-:-:S04]  /*0d00*/  ISETP.GE.U32.AND P0, PT, R9, R14, PT ;  /* 0x0000000e0900720c */ /* 0x000fc80003f06070 */
[----:B------:R-:W-:-:S04]  /*0d10*/  ISETP.GE.U32.AND.EX P0, PT, R4, R3, PT, P0 ;  /* 0x000000030400720c */ /* 0x000fc80003f06100 */
[----:B------:R-:W-:-:S04]  /*0d20*/  ISETP.EQ.XOR P0, PT, R0, R5, !P0 ;  /* 0x000000050000720c */ /* 0x000fc80004702a70 */
[----:B------:R-:W-:Y:S01]  /*0d30*/  SEL R8, R3, R4, P0 ;  /* 0x0000000403087207 */ /* 0x000fe20000000000 */
[----:B------:R-:W-:Y:S01]  /*0d40*/  IMAD.U32 R4, RZ, RZ, UR38 ;  /* 0x00000026ff047e24 */ /* 0x000fe2000f8e00ff */
[----:B------:R-:W-:-:S03]  /*0d50*/  SEL R7, R14, R9, P0 ;  /* 0x000000090e077207 */ /* 0x000fc60000000000 */
[----:B------:R-:W-:-:S07]  /*0d60*/  IMAD.MOV.U32 R13, RZ, RZ, R8 ;  /* 0x000000ffff0d7224 */ /* 0x000fce00078e0008 */
[----:B------:R-:W-:Y:S05]  /*0d70*/  WARPSYNC.COLLECTIVE R15, `(.L_x_35) ;  /* 0x000000000f087348 */ /* 0x000fea0003c00000 */
[----:B------:R0:W1:Y:S02]  /*0d80*/  SHFL.BFLY P6, R14, R13, R12, R11 ;  /* 0x0c00000c0d0e7389 */ /* 0x00006400000c000b */
[----:B01----:R-:W-:Y:S05]  /*0d90*/  ENDCOLLECTIVE ;  /* 0x000000000000791b */ /* 0x003fea0003800000 */
.L_x_35:
[----:B------:R-:W-:Y:S02]  /*0da0*/  IMAD.MOV.U32 R13, RZ, RZ, R7 ;  /* 0x000000ffff0d7224 */ /* 0x000fe400078e0007 */
[----:B------:R-:W-:Y:S02]  /*0db0*/  IMAD.MOV.U32 R15, RZ, RZ, R4 ;  /* 0x000000ffff0f7224 */ /* 0x000fe400078e0004 */
[----:B------:R-:W-:Y:S02]  /*0dc0*/  IMAD.U32 R4, RZ, RZ, UR38 ;  /* 0x00000026ff047e24 */ /* 0x000fe4000f8e00ff */
[----:B------:R-:W-:-:S07]  /*0dd0*/  IMAD.MOV.U32 R3, RZ, RZ, R14 ;  /* 0x000000ffff037224 */ /* 0x000fce00078e000e */
[----:B------:R-:W-:Y:S05]  /*0de0*/  WARPSYNC.COLLECTIVE R15, `(.L_x_36) ;  /* 0x000000000f087348 */ /* 0x000fea0003c00000 */
[----:B------:R0:W1:Y:S02]  /*0df0*/  SHFL.BFLY P6, R14, R13, R12, R11 ;  /* 0x0c00000c0d0e7389 */ /* 0x00006400000c000b */
[----:B01----:R-:W-:Y:S05]  /*0e00*/  ENDCOLLECTIVE ;  /* 0x000000000000791b */ /* 0x003fea0003800000 */
.L_x_36:
[----:B------:R-:W-:Y:S02]  /*0e10*/  IMAD.MOV.U32 R12, RZ, RZ, 0x4 ;  /* 0x00000004ff0c7424 */ /* 0x000fe400078e00ff */
[----:B------:R-:W-:Y:S01]  /*0e20*/  IMAD.MOV.U32 R15, RZ, RZ, R4 ;  /* 0x000000ffff0f7224 */ /* 0x000fe200078e0004 */
[----:B------:R-:W-:-:S04]  /*0e30*/  ISETP.GE.U32.AND P0, PT, R7, R14, PT ;  /* 0x0000000e0700720c */ /* 0x000fc80003f06070 */
[----:B------:R-:W-:-:S04]  /*0e40*/  ISETP.GE.U32.AND.EX P0, PT, R8, R3, PT, P0 ;  /* 0x000000030800720c */ /* 0x000fc80003f06100 */
[----:B------:R-:W-:-:S04]  /*0e50*/  ISETP.EQ.XOR P0, PT, R0, R6, !P0 ;  /* 0x000000060000720c */ /* 0x000fc80004702a70 */
[----:B------:R-:W-:Y:S01]  /*0e60*/  SEL R21, R3, R8, P0 ;  /* 0x0000000803157207 */ /* 0x000fe20000000000 */
[----:B------:R-:W-:Y:S01]  /*0e70*/  IMAD.U32 R3, RZ, RZ, UR38 ;  /* 0x00000026ff037e24 */ /* 0x000fe2000f8e00ff */
[----:B------:R-:W-:Y:S01]  /*0e80*/  SEL R9, R14, R7, P0 ;  /* 0x000000070e097207 */ /* 0x000fe20000000000 */
[----:B------:R-:W-:Y:S02]  /*0e90*/  IMAD.U32 R8, RZ, RZ, UR38 ;  /* 0x00000026ff087e24 */ /* 0x000fe4000f8e00ff */
[----:B------:R-:W-:-:S07]  /*0ea0*/  IMAD.MOV.U32 R13, RZ, RZ, R21 ;  /* 0x000000ffff0d7224 */ /* 0x000fce00078e0015 */
[----:B------:R-:W-:Y:S05]  /*0eb0*/  WARPSYNC.COLLECTIVE R15, `(.L_x_37) ;  /* 0x000000000f087348 */ /* 0x000fea0003c00000 */
[----:B------:R0:W1:Y:S02]  /*0ec0*/  SHFL.BFLY P6, R14, R13, R12, R11 ;  /* 0x0c00000c0d0e7389 */ /* 0x00006400000c000b */
[----:B01----:R-:W-:Y:S05]  /*0ed0*/  ENDCOLLECTIVE ;  /* 0x000000000000791b */ /* 0x003fea0003800000 */
.L_x_37:
[----:B------:R-:W-:Y:S02]  /*0ee0*/  IMAD.MOV.U32 R13, RZ, RZ, R9 ;  /* 0x000000ffff0d7224 */ /* 0x000fe400078e0009 */
[----:B------:R-:W-:Y:S01]  /*0ef0*/  IMAD.MOV.U32 R15, RZ, RZ, R3 ;  /* 0x000000ffff0f7224 */ /* 0x000fe200078e0003 */
[----:B------:R-:W-:-:S04]  /*0f00*/  SHF.R.U32.HI R3, RZ, 0x3, R23 ;  /* 0x00000003ff037819 */ /* 0x000fc80000011617 */
[----:B------:R-:W-:Y:S01]  /*0f10*/  SGXT.U32 R3, R3, 0x1 ;  /* 0x000000010303781a */ /* 0x000fe20000000000 */
[----:B------:R-:W-:-:S07]  /*0f20*/  IMAD.MOV.U32 R4, RZ, RZ, R14 ;  /* 0x000000ffff047224 */ /* 0x000fce00078e000e */
[----:B------:R-:W-:Y:S05]  /*0f30*/  WARPSYNC.COLLECTIVE R15, `(.L_x_38) ;  /* 0x000000000f087348 */ /* 0x000fea0003c00000 */
[----:B------:R0:W1:Y:S02]  /*0f40*/  SHFL.BFLY P6, R14, R13, R12, R11 ;  /* 0x0c00000c0d0e7389 */ /* 0x00006400000c000b */
[----:B01----:R-:W-:Y:S05]  /*0f50*/  ENDCOLLECTIVE ;  /* 0x000000000000791b */ /* 0x003fea0003800000 */
.L_x_38:
[----:B------:R-:W-:Y:S02]  /*0f60*/  IMAD.MOV.U32 R12, RZ, RZ, 0x2 ;  /* 0x00000002ff0c7424 */ /* 0x000fe400078e00ff */
[----:B------:R-:W-:Y:S02]  /*0f70*/  IMAD.MOV.U32 R15, RZ, RZ, R8 ;  /* 0x000000ffff0f7224 */ /* 0x000fe400078e0008 */
[----:B------:R-:W-:Y:S01]  /*0f80*/  IMAD.U32 R8, RZ, RZ, UR38 ;  /* 0x00000026ff087e24 */ /* 0x000fe2000f8e00ff */
        /* <DEDUP_REMOVED lines=10> */
.L_x_39:
[----:B------:R-:W-:Y:S02]  /*1030*/  IMAD.MOV.U32 R13, RZ, RZ, R7 ;  /* 0x000000ffff0d7224 */ /* 0x000fe400078e0007 */
[----:B------:R-:W-:Y:S02]  /*1040*/  IMAD.MOV.U32 R15, RZ, RZ, R9 ;  /* 0x000000ffff0f7224 */ /* 0x000fe400078e0009 */
[----:B------:R-:W-:-:S07]  /*1050*/  IMAD.MOV.U32 R4, RZ, RZ, R14 ;  /* 0x000000ffff047224 */ /* 0x000fce00078e000e */
[----:B------:R-:W-:Y:S05]  /*1060*/  WARPSYNC.COLLECTIVE R15, `(.L_x_40) ;  /* 0x000000000f087348 */ /* 0x000fea0003c00000 */
[----:B------:R0:W1:Y:S02]  /*1070*/  SHFL.BFLY P6, R14, R13, R12, R11 ;  /* 0x0c00000c0d0e7389 */ /* 0x00006400000c000b */
[----:B01----:R-:W-:Y:S05]  /*1080*/  ENDCOLLECTIVE ;  /* 0x000000000000791b */ /* 0x003fea0003800000 */
.L_x_40:
[----:B------:R-:W-:Y:S02]  /*1090*/  IMAD.MOV.U32 R12, RZ, RZ, 0x1 ;  /* 0x00000001ff0c7424 */ /* 0x000fe400078e00ff */
[----:B------:R-:W-:Y:S01]  /*10a0*/  IMAD.MOV.U32 R15, RZ, RZ, R8 ;  /* 0x000000ffff0f7224 */ /* 0x000fe200078e0008 */
        /* <DEDUP_REMOVED lines=10> */
.L_x_41:
[----:B------:R-:W-:Y:S02]  /*1150*/  IMAD.MOV.U32 R13, RZ, RZ, R9 ;  /* 0x000000ffff0d7224 */ /* 0x000fe400078e0009 */
[----:B------:R-:W-:Y:S02]  /*1160*/  IMAD.MOV.U32 R15, RZ, RZ, R7 ;  /* 0x000000ffff0f7224 */ /* 0x000fe400078e0007 */
[----:B------:R-:W-:Y:S02]  /*1170*/  IMAD.U32 R7, RZ, RZ, UR38 ;  /* 0x00000026ff077e24 */ /* 0x000fe4000f8e00ff */
[----:B------:R-:W-:-:S07]  /*1180*/  IMAD.MOV.U32 R4, RZ, RZ, R14 ;  /* 0x000000ffff047224 */ /* 0x000fce00078e000e */
[----:B------:R-:W-:Y:S05]  /*1190*/  WARPSYNC.COLLECTIVE R15, `(.L_x_42) ;  /* 0x000000000f087348 */ /* 0x000fea0003c00000 */
[----:B------:R0:W1:Y:S02]  /*11a0*/  SHFL.BFLY P6, R14, R13, R12, R11 ;  /* 0x0c00000c0d0e7389 */ /* 0x00006400000c000b */
[----:B01----:R-:W-:Y:S05]  /*11b0*/  ENDCOLLECTIVE ;  /* 0x000000000000791b */ /* 0x003fea0003800000 */
.L_x_42:
        /* <DEDUP_REMOVED lines=12> */
.L_x_43:
        /* <DEDUP_REMOVED lines=8> */
.L_x_44:
[----:B------:R-:W-:Y:S02]  /*1300*/  IMAD.MOV.U32 R12, RZ, RZ, 0x4 ;  /* 0x00000004ff0c7424 */ /* 0x000fe400078e00ff */
[----:B------:R-:W-:Y:S02]  /*1310*/  IMAD.MOV.U32 R15, RZ, RZ, R16 ;  /* 0x000000ffff0f7224 */ /* 0x000fe400078e0010 */
[----:B------:R-:W-:Y:S01]  /*1320*/  IMAD.U32 R16, RZ, RZ, UR38 ;  /* 0x00000026ff107e24 */ /* 0x000fe2000f8e00ff */
        /* <DEDUP_REMOVED lines=10> */
.L_x_45:
[----:B------:R-:W-:Y:S02]  /*13d0*/  IMAD.MOV.U32 R13, RZ, RZ, R9 ;  /* 0x000000ffff0d7224 */ /* 0x000fe400078e0009 */
[----:B------:R-:W-:Y:S02]  /*13e0*/  IMAD.MOV.U32 R15, RZ, RZ, R8 ;  /* 0x000000ffff0f7224 */ /* 0x000fe400078e0008 */
[----:B------:R-:W-:-:S07]  /*13f0*/  IMAD.MOV.U32 R7, RZ, RZ, R14 ;  /* 0x000000ffff077224 */ /* 0x000fce00078e000e */
[----:B------:R-:W-:Y:S05]  /*1400*/  WARPSYNC.COLLECTIVE R15, `(.L_x_46) ;  /* 0x000000000f087348 */ /* 0x000fea0003c00000 */
[----:B------:R0:W1:Y:S02]  /*1410*/  SHFL.BFLY P6, R14, R13, R12, R11 ;  /* 0x0c00000c0d0e7389 */ /* 0x00006400000c000b */
[----:B01----:R-:W-:Y:S05]  /*1420*/  ENDCOLLECTIVE ;  /* 0x000000000000791b */ /* 0x003fea0003800000 */
.L_x_46:
        /* <DEDUP_REMOVED lines=13> */
.L_x_47:
[----:B------:R-:W-:Y:S02]  /*1500*/  IMAD.MOV.U32 R13, RZ, RZ, R17 ;  /* 0x000000ffff0d7224 */ /* 0x000fe400078e0011 */
[----:B------:R-:W-:Y:S02]  /*1510*/  IMAD.MOV.U32 R15, RZ, RZ, R9 ;  /* 0x000000ffff0f7224 */ /* 0x000fe400078e0009 */
[----:B------:R-:W-:-:S07]  /*1520*/  IMAD.MOV.U32 R7, RZ, RZ, R14 ;  /* 0x000000ffff077224 */ /* 0x000fce00078e000e */
[----:B------:R-:W-:Y:S05]  /*1530*/  WARPSYNC.COLLECTIVE R15, `(.L_x_48) ;  /* 0x000000000f087348 */ /* 0x000fea0003c00000 */
[----:B------:R0:W1:Y:S02]  /*1540*/  SHFL.BFLY P6, R14, R13, R12, R11 ;  /* 0x0c00000c0d0e7389 */ /* 0x00006400000c000b */
[----:B01----:R-:W-:Y:S05]  /*1550*/  ENDCOLLECTIVE ;  /* 0x000000000000791b */ /* 0x003fea0003800000 */
.L_x_48:
        /* <DEDUP_REMOVED lines=13> */
.L_x_49:
[----:B------:R-:W-:Y:S02]  /*1630*/  IMAD.MOV.U32 R13, RZ, RZ, R9 ;  /* 0x000000ffff0d7224 */ /* 0x000fe400078e0009 */
[----:B------:R-:W-:Y:S02]  /*1640*/  IMAD.MOV.U32 R15, RZ, RZ, R8 ;  /* 0x000000ffff0f7224 */ /* 0x000fe400078e0008 */
[----:B------:R-:W-:-:S07]  /*1650*/  IMAD.MOV.U32 R7, RZ, RZ, R14 ;  /* 0x000000ffff077224 */ /* 0x000fce00078e000e */
[----:B------:R-:W-:Y:S05]  /*1660*/  WARPSYNC.COLLECTIVE R15, `(.L_x_50) ;  /* 0x000000000f087348 */ /* 0x000fea0003c00000 */
[----:B------:R0:W1:Y:S02]  /*1670*/  SHFL.BFLY P6, R14, R13, R12, R11 ;  /* 0x0c00000c0d0e7389 */ /* 0x00006400000c000b */
[----:B01----:R-:W-:Y:S05]  /*1680*/  ENDCOLLECTIVE ;  /* 0x000000000000791b */ /* 0x003fea0003800000 */
.L_x_50:
        /* <DEDUP_REMOVED lines=12> */
.L_x_51:
[----:B------:R-:W-:Y:S02]  /*1750*/  IMAD.MOV.U32 R13, RZ, RZ, R17 ;  /* 0x000000ffff0d7224 */ /* 0x000fe400078e0011 */
[----:B------:R-:W-:Y:S02]  /*1760*/  IMAD.MOV.U32 R15, RZ, RZ, R9 ;  /* 0x000000ffff0f7224 */ /* 0x000fe400078e0009 */
[----:B------:R-:W-:-:S07]  /*1770*/  IMAD.MOV.U32 R7, RZ, RZ, R14 ;  /* 0x000000ffff077224 */ /* 0x000fce00078e000e */
[----:B------:R-:W-:Y:S05]  /*1780*/  WARPSYNC.COLLECTIVE R15, `(.L_x_52) ;  /* 0x000000000f087348 */ /* 0x000fea0003c00000 */
[----:B------:R0:W1:Y:S02]  /*1790*/  SHFL.BFLY P6, R14, R13, R12, R11 ;  /* 0x0c00000c0d0e7389 */ /* 0x00006400000c000b */
[----:B01----:R-:W-:Y:S05]  /*17a0*/  ENDCOLLECTIVE ;  /* 0x000000000000791b */ /* 0x003fea0003800000 */
.L_x_52:
[----:B------:R-:W-:Y:S01]  /*17b0*/  IMAD.MOV.U32 R12, RZ, RZ, 0x8 ;  /* 0x00000008ff0c7424 */ /* 0x000fe200078e00ff */
[----:B------:R-:W-:-:S04]  /*17c0*/  ISETP.GE.U32.AND P0, PT, R17, R14, PT ;  /* 0x0000000e1100720c */ /* 0x000fc80003f06070 */
[----:B------:R-:W-:-:S04]  /*17d0*/  ISETP.GE.U32.AND.EX P0, PT, R8, R7, PT, P0 ;  /* 0x000000070800720c */ /* 0x000fc80003f06100 */
[----:B------:R-:W-:Y:S01]  /*17e0*/  ISETP.EQ.XOR P0, PT, R4, RZ, !P0 ;  /* 0x000000ff0400720c */ /* 0x000fe20004702a70 */
[----:B------:R-:W-:-:S03]  /*17f0*/  IMAD.U32 R4, RZ, RZ, UR38 ;  /* 0x00000026ff047e24 */ /* 0x000fc6000f8e00ff */
[----:B------:R-:W-:Y:S01]  /*1800*/  SEL R7, R7, R8, P0 ;  /* 0x0000000807077207 */ /* 0x000fe20000000000 */
[----:B------:R-:W-:Y:S01]  /*1810*/  IMAD.MOV.U32 R15, RZ, RZ, R4 ;  /* 0x000000ffff0f7224 */ /* 0x000fe200078e0004 */
[----:B------:R-:W-:Y:S01]  /*1820*/  SEL R9, R14, R17, P0 ;  /* 0x000000110e097207 */ /* 0x000fe20000000000 */
[----:B------:R-:W-:Y:S02]  /*1830*/  IMAD.U32 R8, RZ, RZ, UR38 ;  /* 0x00000026ff087e24 */ /* 0x000fe4000f8e00ff */
[----:B------:R-:W-:-:S07]  /*1840*/  IMAD.MOV.U32 R13, RZ, RZ, R7 ;  /* 0x000000ffff0d7224 */ /* 0x000fce00078e0007 */
[----:B------:R-:W-:Y:S05]  /*1850*/  WARPSYNC.COLLECTIVE R15, `(.L_x_53) ;  /* 0x000000000f087348 */ /* 0x000fea0003c00000 */
[----:B------:R0:W1:Y:S02]  /*1860*/  SHFL.BFLY P6, R14, R13, R12, R11 ;  /* 0x0c00000c0d0e7389 */ /* 0x00006400000c000b */
[----:B01----:R-:W-:Y:S05]  /*1870*/  ENDCOLLECTIVE ;  /* 0x000000000000791b */ /* 0x003fea0003800000 */
.L_x_53:
[----:B------:R-:W-:Y:S02]  /*1880*/  IMAD.MOV.U32 R13, RZ, RZ, R9 ;  /* 0x000000ffff0d7224 */ /* 0x000fe400078e0009 */
[----:B------:R-:W-:Y:S02]  /*1890*/  IMAD.MOV.U32 R15, RZ, RZ, R8 ;  /* 0x000000ffff0f7224 */ /* 0x000fe400078e0008 */
[----:B------:R-:W-:-:S07]  /*18a0*/  IMAD.MOV.U32 R4, RZ, RZ, R14 ;  /* 0x000000ffff047224 */ /* 0x000fce00078e000e */
[----:B------:R-:W-:Y:S05]  /*18b0*/  WARPSYNC.COLLECTIVE R15, `(.L_x_54) ;  /* 0x000000000f087348 */ /* 0x000fea0003c00000 */
[----:B------:R0:W1:Y:S02]  /*18c0*/  SHFL.BFLY P6, R14, R13, R12, R11 ;  /* 0x0c00000c0d0e7389 */ /* 0x00006400000c000b */
[----:B01----:R-:W-:Y:S05]  /*18d0*/  ENDCOLLECTIVE ;  /* 0x000000000000791b */ /* 0x003fea0003800000 */
.L_x_54:
        /* <DEDUP_REMOVED lines=13> */
.L_x_55:
[----:B------:R-:W-:Y:S02]  /*19b0*/  IMAD.MOV.U32 R13, RZ, RZ, R17 ;  /* 0x000000ffff0d7224 */ /* 0x000fe400078e0011 */
[----:B------:R-:W-:Y:S02]  /*19c0*/  IMAD.MOV.U32 R15, RZ, RZ, R7 ;  /* 0x000000ffff0f7224 */ /* 0x000fe400078e0007 */
[----:B------:R-:W-:-:S07]  /*19d0*/  IMAD.MOV.U32 R3, RZ, RZ, R14 ;  /* 0x000000ffff037224 */ /* 0x000fce00078e000e */
[----:B------:R-:W-:Y:S05]  /*19e0*/  WARPSYNC.COLLECTIVE R15, `(.L_x_56) ;  /* 0x000000000f087348 */ /* 0x000fea0003c00000 */
[----:B------:R0:W1:Y:S02]  /*19f0*/  SHFL.BFLY P6, R14, R13, R12, R11 ;  /* 0x0c00000c0d0e7389 */ /* 0x00006400000c000b */
[----:B01----:R-:W-:Y:S05]  /*1a00*/  ENDCOLLECTIVE ;  /* 0x000000000000791b */ /* 0x003fea0003800000 */
.L_x_56:
        /* <DEDUP_REMOVED lines=9> */
[----:B------:R-:W-:Y:S02]  /*1aa0*/  IMAD.MOV.U32 R13, RZ, RZ, R9 ;  /* 0x000000ffff0d7224 */ /* 0x000fe400078e0009 */
[----:B------:R-:W-:-:S07]  /*1ab0*/  IMAD.U32 R4, RZ, RZ, UR38 ;  /* 0x00000026ff047e24 */ /* 0x000fce000f8e00ff */
[----:B------:R-:W-:Y:S05]  /*1ac0*/  WARPSYNC.COLLECTIVE R15, `(.L_x_57) ;  /* 0x000000000f087348 */ /* 0x000fea0003c00000 */
[----:B------:R0:W1:Y:S02]  /*1ad0*/  SHFL.BFLY P6, R14, R13, R12, R11 ;  /* 0x0c00000c0d0e7389 */ /* 0x00006400000c000b */
[----:B01----:R-:W-:Y:S05]  /*1ae0*/  ENDCOLLECTIVE ;  /* 0x000000000000791b */ /* 0x003fea0003800000 */
.L_x_57:
[----:B------:R-:W-:Y:S02]  /*1af0*/  IMAD.MOV.U32 R13, RZ, RZ, R7 ;  /* 0x000000ffff0d7224 */ /* 0x000fe400078e0007 */
[----:B------:R-:W-:Y:S02]  /*1b00*/  IMAD.MOV.U32 R15, RZ, RZ, R3 ;  /* 0x000000ffff0f7224 */ /* 0x000fe400078e0003 */
[----:B------:R-:W-:-:S07]  /*1b10*/  IMAD.MOV.U32 R0, RZ, RZ, R14 ;  /* 0x000000ffff007224 */ /* 0x000fce00078e000e */
[----:B------:R-:W-:Y:S05]  /*1b20*/  WARPSYNC.COLLECTIVE R15, `(.L_x_58) ;  /* 0x000000000f087348 */ /* 0x000fea0003c00000 */
[----:B------:R0:W1:Y:S02]  /*1b30*/  SHFL.BFLY P6, R14, R13, R12, R11 ;  /* 0x0c00000c0d0e7389 */ /* 0x00006400000c000b */
[----:B01----:R-:W-:Y:S05]  /*1b40*/  ENDCOLLECTIVE ;  /* 0x000000000000791b */ /* 0x003fea0003800000 */
.L_x_58:
[----:B------:R-:W-:Y:S02]  /*1b50*/  IMAD.MOV.U32 R12, RZ, RZ, 0x1 ;  /* 0x00000001ff0c7424 */ /* 0x000fe400078e00ff */
[----:B------:R-:W-:Y:S01]  /*1b60*/  IMAD.MOV.U32 R15, RZ, RZ, R4 ;  /* 0x000000ffff0f7224 */ /* 0x000fe200078e0004 */
[----:B------:R-:W-:-:S04]  /*1b70*/  ISETP.GE.U32.AND P0, PT, R7, R14, PT ;  /* 0x0000000e0700720c */ /* 0x000fc80003f06070 */
[----:B------:R-:W-:-:S04]  /*1b80*/  ISETP.GE.U32.AND.EX P0, PT, R9, R0, PT, P0 ;  /* 0x000000000900720c */ /* 0x000fc80003f06100 */
[----:B------:R-:W-:Y:S01]  /*1b90*/  ISETP.EQ.XOR P0, PT, R5, RZ, !P0 ;  /* 0x000000ff0500720c */ /* 0x000fe20004702a70 */
[----:B------:R-:W-:-:S03]  /*1ba0*/  IMAD.U32 R5, RZ, RZ, UR38 ;  /* 0x00000026ff057e24 */ /* 0x000fc6000f8e00ff */
[----:B------:R-:W-:Y:S02]  /*1bb0*/  SEL R3, R0, R9, P0 ;  /* 0x0000000900037207 */ /* 0x000fe40000000000 */
[----:B------:R-:W-:-:S03]  /*1bc0*/  SEL R17, R14, R7, P0 ;  /* 0x000000070e117207 */ /* 0x000fc60000000000 */
[----:B------:R-:W-:-:S07]  /*1bd0*/  IMAD.MOV.U32 R13, RZ, RZ, R3 ;  /* 0x000000ffff0d7224 */ /* 0x000fce00078e0003 */
[----:B------:R-:W-:Y:S05]  /*1be0*/  WARPSYNC.COLLECTIVE R15, `(.L_x_59) ;  /* 0x000000000f087348 */ /* 0x000fea0003c00000 */
[----:B------:R0:W1:Y:S02]  /*1bf0*/  SHFL.BFLY P6, R14, R13, R12, R11 ;  /* 0x0c00000c0d0e7389 */ /* 0x00006400000c000b */
[----:B01----:R-:W-:Y:S05]  /*1c00*/  ENDCOLLECTIVE ;  /* 0x000000000000791b */ /* 0x003fea0003800000 */
.L_x_59:
[----:B------:R-:W-:Y:S02]  /*1c10*/  IMAD.MOV.U32 R13, RZ, RZ, R17 ;  /* 0x000000ffff0d7224 */ /* 0x000fe400078e0011 */
[----:B------:R-:W-:Y:S02]  /*1c20*/  IMAD.MOV.U32 R15, RZ, RZ, R5 ;  /* 0x000000ffff0f7224 */ /* 0x000fe400078e0005 */
[----:B------:R-:W-:-:S07]  /*1c30*/  IMAD.MOV.U32 R0, RZ, RZ, R14 ;  /* 0x000000ffff007224 */ /* 0x000fce00078e000e */
[----:B------:R-:W-:Y:S05]  /*1c40*/  WARPSYNC.COLLECTIVE R15, `(.L_x_60) ;  /* 0x000000000f087348 */ /* 0x000fea0003c00000 */
[----:B------:R0:W1:Y:S02]  /*1c50*/  SHFL.BFLY P6, R14, R13, R12, R11 ;  /* 0x0c00000c0d0e7389 */ /* 0x00006400000c000b */
[----:B01----:R-:W-:Y:S05]  /*1c60*/  ENDCOLLECTIVE ;  /* 0x000000000000791b */ /* 0x003fea0003800000 */
.L_x_60:
[----:B------:R-:W-:Y:S05]  /*1c70*/  BRA `(.L_x_61) ;  /* 0xffffffec003c7947 */ /* 0x000fea000383ffff */
.L_x_62:
        /* <DEDUP_REMOVED lines=16> */
.L_x_65:


//--------------------- .nv.global.init           --------------------------
	.section	.nv.global.init,"aw",@progbits
.nv.global.init:
	.type		$str,@object
	.size		$str,(.L_40 - $str)
$str:
        /*0000*/ 	.byte	0x25, 0x64, 0x0a, 0x00
.L_40:


//--------------------- .nv.shared.reserved.0     --------------------------
	.section	.nv.shared.reserved.0,"aw",@nobits
	.weak		__nv_reservedSMEM_offset_0_alias
	.size		__nv_reservedSMEM_offset_0_alias, 0, 64
	.other		__nv_reservedSMEM_offset_0_alias,@"STO_CUDA_RESERVED_SHARED STV_DEFAULT"
__nv_reservedSMEM_offset_0_alias:
	.zero		0
	.zero		64


//--------------------- .nv.global                --------------------------
	.section	.nv.global,"aw",@nobits
.nv.global:
	.type		_ZN34_INTERNAL_6fa14331_4_k_cu_098b4f8f6thrust24THRUST_300001_SM_1000_NS12placeholders2_5E,@object
	.size		_ZN34_INTERNAL_6fa14331_4_k_cu_098b4f8f6thrust24THRUST_300001_SM_1000_NS12placeholders2_5E,(_ZN34_INTERNAL_6fa14331_4_k_cu_098b4f8f4cuda3std3__45__cpo6cbeginE - _ZN34_INTERNAL_6fa14331_4_k_cu_098b4f8f6thrust24THRUST_300001_SM_1000_NS12placeholders2_5E)
_ZN34_INTERNAL_6fa14331_4_k_cu_098b4f8f6thrust24THRUST_300001_SM_1000_NS12placeholders2_5E:
	.zero		1
	.type		_ZN34_INTERNAL_6fa14331_4_k_cu_098b4f8f4cuda3std3__45__cpo6cbeginE,@object
	.size		_ZN34_INTERNAL_6fa14331_4_k_cu_098b4f8f4cuda3std3__45__cpo6cbeginE,(_ZN34_INTERNAL_6fa14331_4_k_cu_098b4f8f4cuda3std6ranges3__45__cpo6cbeginE - _ZN34_INTERNAL_6fa14331_4_k_cu_098b4f8f4cuda3std3__45__cpo6cbeginE)
_ZN34_INTERNAL_6fa14331_4_k_cu_098b4f8f4cuda3std3__45__cpo6cbeginE:
	.zero		1
	.type		_ZN34_INTERNAL_6fa14331_4_k_cu_098b4f8f4cuda3std6ranges3__45__cpo6cbeginE,@object
	.size		_ZN34_INTERNAL_6fa14331_4_k_cu_098b4f8f4cuda3std6ranges3__45__cpo6cbeginE,(_ZN34_INTERNAL_6fa14331_4_k_cu_098b4f8f4cuda3std3__48in_placeE - _ZN34_INTERNAL_6fa14331_4_k_cu_098b4f8f4cuda3std6ranges3__45__cpo6cbeginE)
_ZN34_INTERNAL_6fa14331_4_k_cu_098b4f8f4cuda3std6ranges3__45__cpo6cbeginE:
	.zero		1
	.type		_ZN34_INTERNAL_6fa14331_4_k_cu_098b4f8f4cuda3std3__48in_placeE,@object
	.size		_ZN34_INTERNAL_6fa14331_4_k_cu_098b4f8f4cuda3std3__48in_placeE,(_ZN34_INTERNAL_6fa14331_4_k_cu_098b4f8f4cuda3std6ranges3__45__cpo4sizeE - _ZN34_INTERNAL_6fa14331_4_k_cu_098b4f8f4cuda3std3__48in_placeE)
_ZN34_INTERNAL_6fa14331_4_k_cu_098b4f8f4cuda3std3__48in_placeE:
	.zero		1
	.type		_ZN34_INTERNAL_6fa14331_4_k_cu_098b4f8f4cuda3std6ranges3__45__cpo4sizeE,@object
	.size		_ZN34_INTERNAL_6fa14331_4_k_cu_098b4f8f4cuda3std6ranges3__45__cpo4sizeE,(_ZN34_INTERNAL_6fa14331_4_k_cu_098b4f8f6thrust24THRUST_300001_SM_1000_NS12placeholders2_9E - _ZN34_INTERNAL_6fa14331_4_k_cu_098b4f8f4cuda3std6ranges3__45__cpo4sizeE)
_ZN34_INTERNAL_6fa14331_4_k_cu_098b4f8f4cuda3std6ranges3__45__cpo4sizeE:
	.zero		1
	.type		_ZN34_INTERNAL_6fa14331_4_k_cu_098b4f8f6thrust24THRUST_300001_SM_1000_NS12placeholders2_9E,@object
	.size		_ZN34_INTERNAL_6fa14331_4_k_cu_098b4f8f6thrust24THRUST_300001_SM_1000_NS12placeholders2_9E,(_ZN34_INTERNAL_6fa14331_4_k_cu_098b4f8f4cuda3std3__45__cpo7crbeginE - _ZN34_INTERNAL_6fa14331_4_k_cu_098b4f8f6thrust24THRUST_300001_SM_1000_NS12placeholders2_9E)
_ZN34_INTERNAL_6fa14331_4_k_cu_098b4f8f6thrust24THRUST_300001_SM_1000_NS12placeholders2_9E:
	.zero		1
	.type		_ZN34_INTERNAL_6fa14331_4_k_cu_098b4f8f4cuda3std3__45__cpo7crbeginE,@object
	.size		_ZN34_INTERNAL_6fa14331_4_k_cu_098b4f8f4cuda3std3__45__cpo7crbeginE,(_ZN34_INTERNAL_6fa14331_4_k_cu_098b4f8f4cuda3std6ranges3__45__cpo4nextE - _ZN34_INTERNAL_6fa14331_4_k_cu_098b4f8f4cuda3std3__45__cpo7crbeginE)
_ZN34_INTERNAL_6fa14331_4_k_cu_098b4f8f4cuda3std3__45__cpo7crbeginE:
	.zero		1
	.type		_ZN34_INTERNAL_6fa14331_4_k_cu_098b4f8f4cuda3std6ranges3__45__cpo4nextE,@object
	.size		_ZN34_INTERNAL_6fa14331_4_k_cu_098b4f8f4cuda3std6ranges3__45__cpo4nextE,(_ZN34_INTERNAL_6fa14331_4_k_cu_098b4f8f4cuda3std6ranges3__45__cpo4swapE - _ZN34_INTERNAL_6fa14331_4_k_cu_098b4f8f4cuda3std6ranges3__45__cpo4nextE)
_ZN34_INTERNAL_6fa14331_4_k_cu_098b4f8f4cuda3std6ranges3__45__cpo4nextE:
	.zero		1
	.type		_ZN34_INTERNAL_6fa14331_4_k_cu_098b4f8f4cuda3std6ranges3__45__cpo4swapE,@object
	.size		_ZN34_INTERNAL_6fa14331_4_k_cu_098b4f8f4cuda3std6ranges3__45__cpo4swapE,(_ZN34_INTERNAL_6fa14331_4_k_cu_098b4f8f6thrust24THRUST_300001_SM_1000_NS12placeholders2_1E - _ZN34_INTERNAL_6fa14331_4_k_cu_098b4f8f4cuda3std6ranges3__45__cpo4swapE)
_ZN34_INTERNAL_6fa14331_4_k_cu_098b4f8f4cuda3std6ranges3__45__cpo4swapE:
	.zero		1
	.type		_ZN34_INTERNAL_6fa14331_4_k_cu_098b4f8f6thrust24THRUST_300001_SM_1000_NS12placeholders2_1E,@object
	.size		_ZN34_INTERNAL_6fa14331_4_k_cu_098b4f8f6thrust24THRUST_300001_SM_1000_NS12placeholders2_1E,(_ZN34_INTERNAL_6fa14331_4_k_cu_098b4f8f6thrust24THRUST_300001_SM_1000_NS12placeholders2_3E - _ZN34_INTERNAL_6fa14331_4_k_cu_098b4f8f6thrust24THRUST_300001_SM_1000_NS12placeholders2_1E)
_ZN34_INTERNAL_6fa14331_4_k_cu_098b4f8f6thrust24THRUST_300001_SM_1000_NS12placeholders2_1E:
	.zero		1
	.type		_ZN34_INTERNAL_6fa14331_4_k_cu_098b4f8f6thrust24THRUST_300001_SM_1000_NS12placeholders2_3E,@object
	.size		_ZN34_INTERNAL_6fa14331_4_k_cu_098b4f8f6thrust24THRUST_300001_SM_1000_NS12placeholders2_3E,(_ZN34_INTERNAL_6fa14331_4_k_cu_098b4f8f4cuda3std3__45__cpo5beginE - _ZN34_INTERNAL_6fa14331_4_k_cu_098b4f8f6thrust24THRUST_300001_SM_1000_NS12placeholders2_3E)
_ZN34_INTERNAL_6fa14331_4_k_cu_098b4f8f6thrust24THRUST_300001_SM_1000_NS12placeholders2_3E:
	.zero		1
	.type		_ZN34_INTERNAL_6fa14331_4_k_cu_098b4f8f4cuda3std3__45__cpo5beginE,@object
	.size		_ZN34_INTERNAL_6fa14331_4_k_cu_098b4f8f4cuda3std3__45__cpo5beginE,(_ZN34_INTERNAL_6fa14331_4_k_cu_098b4f8f4cuda3std6ranges3__45__cpo5beginE - _ZN34_INTERNAL_6fa14331_4_k_cu_098b4f8f4cuda3std3__45__cpo5beginE)
_ZN34_INTERNAL_6fa14331_4_k_cu_098b4f8f4cuda3std3__45__cpo5beginE:
	.zero		1
	.type		_ZN34_INTERNAL_6fa14331_4_k_cu_098b4f8f4cuda3std6ranges3__45__cpo5beginE,@object
	.size		_ZN34_INTERNAL_6fa14331_4_k_cu_098b4f8f4cuda3std6ranges3__45__cpo5beginE,(_ZN34_INTERNAL_6fa14331_4_k_cu_098b4f8f4cuda3std3__436_GLOBAL__N__6fa14331_4_k_cu_098b4f8f6ignoreE - _ZN34_INTERNAL_6fa14331_4_k_cu_098b4f8f4cuda3std6ranges3__45__cpo5beginE)
_ZN34_INTERNAL_6fa14331_4_k_cu_098b4f8f4cuda3std6ranges3__45__cpo5beginE:
	.zero		1
	.type		_ZN34_INTERNAL_6fa14331_4_k_cu_098b4f8f4cuda3std3__436_GLOBAL__N__6fa14331_4_k_cu_098b4f8f6ignoreE,@object
	.size		_ZN34_INTERNAL_6fa14331_4_k_cu_098b4f8f4cuda3std3__436_GLOBAL__N__6fa14331_4_k_cu_098b4f8f6ignoreE,(_ZN34_INTERNAL_6fa14331_4_k_cu_098b4f8f4cuda3std6ranges3__45__cpo4dataE - _ZN34_INTERNAL_6fa14331_4_k_cu_098b4f8f4cuda3std3__436_GLOBAL__N__6fa14331_4_k_cu_098b4f8f6ignoreE)
_ZN34_INTERNAL_6fa14331_4_k_cu_098b4f8f4cuda3std3__436_GLOBAL__N__6fa14331_4_k_cu_098b4f8f6ignoreE:
	.zero		1
	.type		_ZN34_INTERNAL_6fa14331_4_k_cu_098b4f8f4cuda3std6ranges3__45__cpo4dataE,@object
	.size		_ZN34_INTERNAL_6fa14331_4_k_cu_098b4f8f4cuda3std6ranges3__45__cpo4dataE,(_ZN34_INTERNAL_6fa14331_4_k_cu_098b4f8f6thrust24THRUST_300001_SM_1000_NS12placeholders2_7E - _ZN34_INTERNAL_6fa14331_4_k_cu_098b4f8f4cuda3std6ranges3__45__cpo4dataE)
_ZN34_INTERNAL_6fa14331_4_k_cu_098b4f8f4cuda3std6ranges3__45__cpo4dataE:
	.zero		1
	.type		_ZN34_INTERNAL_6fa14331_4_k_cu_098b4f8f6thrust24THRUST_300001_SM_1000_NS12placeholders2_7E,@object
	.size		_ZN34_INTERNAL_6fa14331_4_k_cu_098b4f8f6thrust24THRUST_300001_SM_1000_NS12placeholders2_7E,(_ZN34_INTERNAL_6fa14331_4_k_cu_098b4f8f4cuda3std3__45__cpo6rbeginE - _ZN34_INTERNAL_6fa14331_4_k_cu_098b4f8f6thrust24THRUST_300001_SM_1000_NS12placeholders2_7E)
_ZN34_INTERNAL_6fa14331_4_k_cu_098b4f8f6thrust24THRUST_300001_SM_1000_NS12placeholders2_7E:
	.zero		1
	.type		_ZN34_INTERNAL_6fa14331_4_k_cu_098b4f8f4cuda3std3__45__cpo6rbeginE,@object
	.size		_ZN34_INTERNAL_6fa14331_4_k_cu_098b4f8f4cuda3std3__45__cpo6rbeginE,(_ZN34_INTERNAL_6fa14331_4_k_cu_098b4f8f4cuda3std6ranges3__45__cpo7advanceE - _ZN34_INTERNAL_6fa14331_4_k_cu_098b4f8f4cuda3std3__45__cpo6rbeginE)
_ZN34_INTERNAL_6fa14331_4_k_cu_098b4f8f4cuda3std3__45__cpo6rbeginE:
	.zero		1
	.type		_ZN34_INTERNAL_6fa14331_4_k_cu_098b4f8f4cuda3std6ranges3__45__cpo7advanceE,@object
	.size		_ZN34_INTERNAL_6fa14331_4_k_cu_098b4f8f4cuda3std6ranges3__45__cpo7advanceE,(_ZN34_INTERNAL_6fa14331_4_k_cu_098b4f8f4cuda3std3__47nulloptE - _ZN34_INTERNAL_6fa14331_4_k_cu_098b4f8f4cuda3std6ranges3__45__cpo7advanceE)
_ZN34_INTERNAL_6fa14331_4_k_cu_098b4f8f4cuda3std6ranges3__45__cpo7advanceE:
	.zero		1
	.type		_ZN34_INTERNAL_6fa14331_4_k_cu_098b4f8f4cuda3std3__47nulloptE,@object
	.size		_ZN34_INTERNAL_6fa14331_4_k_cu_098b4f8f4cuda3std3__47nulloptE,(_ZN34_INTERNAL_6fa14331_4_k_cu_098b4f8f4cuda3std6ranges3__45__cpo8distanceE - _ZN34_INTERNAL_6fa14331_4_k_cu_098b4f8f4cuda3std3__47nulloptE)
_ZN34_INTERNAL_6fa14331_4_k_cu_098b4f8f4cuda3std3__47nulloptE:
	.zero		1
	.type		_ZN34_INTERNAL_6fa14331_4_k_cu_098b4f8f4cuda3std6ranges3__45__cpo8distanceE,@object
	.size		_ZN34_INTERNAL_6fa14331_4_k_cu_098b4f8f4cuda3std6ranges3__45__cpo8distanceE,(_ZN34_INTERNAL_6fa14331_4_k_cu_098b4f8f6thrust24THRUST_300001_SM_1000_NS12placeholders2_6E - _ZN34_INTERNAL_6fa14331_4_k_cu_098b4f8f4cuda3std6ranges3__45__cpo8distanceE)
_ZN34_INTERNAL_6fa14331_4_k_cu_098b4f8f4cuda3std6ranges3__45__cpo8distanceE:
	.zero		1
	.type		_ZN34_INTERNAL_6fa14331_4_k_cu_098b4f8f6thrust24THRUST_300001_SM_1000_NS12placeholders2_6E,@object
	.size		_ZN34_INTERNAL_6fa14331_4_k_cu_098b4f8f6thrust24THRUST_300001_SM_1000_NS12placeholders2_6E,(_ZN34_INTERNAL_6fa14331_4_k_cu_098b4f8f4cuda3std3__45__cpo4cendE - _ZN34_INTERNAL_6fa14331_4_k_cu_098b4f8f6thrust24THRUST_300001_SM_1000_NS12placeholders2_6E)
_ZN34_INTERNAL_6fa14331_4_k_cu_098b4f8f6thrust24THRUST_300001_SM_1000_NS12placeholders2_6E:
	.zero		1
	.type		_ZN34_INTERNAL_6fa14331_4_k_cu_098b4f8f4cuda3std3__45__cpo4cendE,@object
	.size		_ZN34_INTERNAL_6fa14331_4_k_cu_098b4f8f4cuda3std3__45__cpo4cendE,(_ZN34_INTERNAL_6fa14331_4_k_cu_098b4f8f4cuda3std6ranges3__45__cpo4cendE - _ZN34_INTERNAL_6fa14331_4_k_cu_098b4f8f4cuda3std3__45__cpo4cendE)
_ZN34_INTERNAL_6fa14331_4_k_cu_098b4f8f4cuda3std3__45__cpo4cendE:
	.zero		1
	.type		_ZN34_INTERNAL_6fa14331_4_k_cu_098b4f8f4cuda3std6ranges3__45__cpo4cendE,@object
	.size		_ZN34_INTERNAL_6fa14331_4_k_cu_098b4f8f4cuda3std6ranges3__45__cpo4cendE,(_ZN34_INTERNAL_6fa14331_4_k_cu_098b4f8f4cuda3std3__420unreachable_sentinelE - _ZN34_INTERNAL_6fa14331_4_k_cu_098b4f8f4cuda3std6ranges3__45__cpo4cendE)
_ZN34_INTERNAL_6fa14331_4_k_cu_098b4f8f4cuda3std6ranges3__45__cpo4cendE:
	.zero		1
	.type		_ZN34_INTERNAL_6fa14331_4_k_cu_098b4f8f4cuda3std3__420unreachable_sentinelE,@object
	.size		_ZN34_INTERNAL_6fa14331_4_k_cu_098b4f8f4cuda3std3__420unreachable_sentinelE,(_ZN34_INTERNAL_6fa14331_4_k_cu_098b4f8f4cuda3std6ranges3__45__cpo5ssizeE - _ZN34_INTERNAL_6fa14331_4_k_cu_098b4f8f4cuda3std3__420unreachable_sentinelE)
_ZN34_INTERNAL_6fa14331_4_k_cu_098b4f8f4cuda3std3__420unreachable_sentinelE:
	.zero		1
	.type		_ZN34_INTERNAL_6fa14331_4_k_cu_098b4f8f4cuda3std6ranges3__45__cpo5ssizeE,@object
	.size		_ZN34_INTERNAL_6fa14331_4_k_cu_098b4f8f4cuda3std6ranges3__45__cpo5ssizeE,(_ZN34_INTERNAL_6fa14331_4_k_cu_098b4f8f6thrust24THRUST_300001_SM_1000_NS12placeholders3_10E - _ZN34_INTERNAL_6fa14331_4_k_cu_098b4f8f4cuda3std6ranges3__45__cpo5ssizeE)
_ZN34_INTERNAL_6fa14331_4_k_cu_098b4f8f4cuda3std6ranges3__45__cpo5ssizeE:
	.zero		1
	.type		_ZN34_INTERNAL_6fa14331_4_k_cu_098b4f8f6thrust24THRUST_300001_SM_1000_NS12placeholders3_10E,@object
	.size		_ZN34_INTERNAL_6fa14331_4_k_cu_098b4f8f6thrust24THRUST_300001_SM_1000_NS12placeholders3_10E,(_ZN34_INTERNAL_6fa14331_4_k_cu_098b4f8f4cuda3std3__45__cpo5crendE - _ZN34_INTERNAL_6fa14331_4_k_cu_098b4f8f6thrust24THRUST_300001_SM_1000_NS12placeholders3_10E)
_ZN34_INTERNAL_6fa14331_4_k_cu_098b4f8f6thrust24THRUST_300001_SM_1000_NS12placeholders3_10E:
	.zero		1
	.type		_ZN34_INTERNAL_6fa14331_4_k_cu_098b4f8f4cuda3std3__45__cpo5crendE,@object
	.size		_ZN34_INTERNAL_6fa14331_4_k_cu_098b4f8f4cuda3std3__45__cpo5crendE,(_ZN34_INTERNAL_6fa14331_4_k_cu_098b4f8f4cuda3std6ranges3__45__cpo4prevE - _ZN34_INTERNAL_6fa14331_4_k_cu_098b4f8f4cuda3std3__45__cpo5crendE)
_ZN34_INTERNAL_6fa14331_4_k_cu_098b4f8f4cuda3std3__45__cpo5crendE:
	.zero		1
	.type		_ZN34_INTERNAL_6fa14331_4_k_cu_098b4f8f4cuda3std6ranges3__45__cpo4prevE,@object
	.size		_ZN34_INTERNAL_6fa14331_4_k_cu_098b4f8f4cuda3std6ranges3__45__cpo4prevE,(_ZN34_INTERNAL_6fa14331_4_k_cu_098b4f8f4cuda3std6ranges3__45__cpo9iter_moveE - _ZN34_INTERNAL_6fa14331_4_k_cu_098b4f8f4cuda3std6ranges3__45__cpo4prevE)
_ZN34_INTERNAL_6fa14331_4_k_cu_098b4f8f4cuda3std6ranges3__45__cpo4prevE:
	.zero		1
	.type		_ZN34_INTERNAL_6fa14331_4_k_cu_098b4f8f4cuda3std6ranges3__45__cpo9iter_moveE,@object
	.size		_ZN34_INTERNAL_6fa14331_4_k_cu_098b4f8f4cuda3std6ranges3__45__cpo9iter_moveE,(_ZN34_INTERNAL_6fa14331_4_k_cu_098b4f8f6thrust24THRUST_300001_SM_1000_NS12placeholders2_2E - _ZN34_INTERNAL_6fa14331_4_k_cu_098b4f8f4cuda3std6ranges3__45__cpo9iter_moveE)
_ZN34_INTERNAL_6fa14331_4_k_cu_098b4f8f4cuda3std6ranges3__45__cpo9iter_moveE:
	.zero		1
	.type		_ZN34_INTERNAL_6fa14331_4_k_cu_098b4f8f6thrust24THRUST_300001_SM_1000_NS12placeholders2_2E,@object
	.size		_ZN34_INTERNAL_6fa14331_4_k_cu_098b4f8f6thrust24THRUST_300001_SM_1000_NS12placeholders2_2E,(_ZN34_INTERNAL_6fa14331_4_k_cu_098b4f8f6thrust24THRUST_300001_SM_1000_NS12placeholders2_4E - _ZN34_INTERNAL_6fa14331_4_k_cu_098b4f8f6thrust24THRUST_300001_SM_1000_NS12placeholders2_2E)
_ZN34_INTERNAL_6fa14331_4_k_cu_098b4f8f6thrust24THRUST_300001_SM_1000_NS12placeholders2_2E:
	.zero		1
	.type		_ZN34_INTERNAL_6fa14331_4_k_cu_098b4f8f6thrust24THRUST_300001_SM_1000_NS12placeholders2_4E,@object
	.size		_ZN34_INTERNAL_6fa14331_4_k_cu_098b4f8f6thrust24THRUST_300001_SM_1000_NS12placeholders2_4E,(_ZN34_INTERNAL_6fa14331_4_k_cu_098b4f8f4cuda3std3__45__cpo3endE - _ZN34_INTERNAL_6fa14331_4_k_cu_098b4f8f6thrust24THRUST_300001_SM_1000_NS12placeholders2_4E)
_ZN34_INTERNAL_6fa14331_4_k_cu_098b4f8f6thrust24THRUST_300001_SM_1000_NS12placeholders2_4E:
	.zero		1
	.type		_ZN34_INTERNAL_6fa14331_4_k_cu_098b4f8f4cuda3std3__45__cpo3endE,@object
	.size		_ZN34_INTERNAL_6fa14331_4_k_cu_098b4f8f4cuda3std3__45__cpo3endE,(_ZN34_INTERNAL_6fa14331_4_k_cu_098b4f8f4cuda3std6ranges3__45__cpo3endE - _ZN34_INTERNAL_6fa14331_4_k_cu_098b4f8f4cuda3std3__45__cpo3endE)
_ZN34_INTERNAL_6fa14331_4_k_cu_098b4f8f4cuda3std3__45__cpo3endE:
	.zero		1
	.type		_ZN34_INTERNAL_6fa14331_4_k_cu_098b4f8f4cuda3std6ranges3__45__cpo3endE,@object
	.size		_ZN34_INTERNAL_6fa14331_4_k_cu_098b4f8f4cuda3std6ranges3__45__cpo3endE,(_ZN34_INTERNAL_6fa14331_4_k_cu_098b4f8f4cuda3std3__419piecewise_constructE - _ZN34_INTERNAL_6fa14331_4_k_cu_098b4f8f4cuda3std6ranges3__45__cpo3endE)
_ZN34_INTERNAL_6fa14331_4_k_cu_098b4f8f4cuda3std6ranges3__45__cpo3endE:
	.zero		1
	.type		_ZN34_INTERNAL_6fa14331_4_k_cu_098b4f8f4cuda3std3__419piecewise_constructE,@object
	.size		_ZN34_INTERNAL_6fa14331_4_k_cu_098b4f8f4cuda3std3__419piecewise_constructE,(_ZN34_INTERNAL_6fa14331_4_k_cu_098b4f8f4cuda3std6ranges3__45__cpo5cdataE - _ZN34_INTERNAL_6fa14331_4_k_cu_098b4f8f4cuda3std3__419piecewise_constructE)
_ZN34_INTERNAL_6fa14331_4_k_cu_098b4f8f4cuda3std3__419piecewise_constructE:
	.zero		1
	.type		_ZN34_INTERNAL_6fa14331_4_k_cu_098b4f8f4cuda3std6ranges3__45__cpo5cdataE,@object
	.size		_ZN34_INTERNAL_6fa14331_4_k_cu_098b4f8f4cuda3std6ranges3__45__cpo5cdataE,(_ZN34_INTERNAL_6fa14331_4_k_cu_098b4f8f6thrust24THRUST_300001_SM_1000_NS12placeholders2_8E - _ZN34_INTERNAL_6fa14331_4_k_cu_098b4f8f4cuda3std6ranges3__45__cpo5cdataE)
_ZN34_INTERNAL_6fa14331_4_k_cu_098b4f8f4cuda3std6ranges3__45__cpo5cdataE:
	.zero		1
	.type		_ZN34_INTERNAL_6fa14331_4_k_cu_098b4f8f6thrust24THRUST_300001_SM_1000_NS12placeholders2_8E,@object
	.size		_ZN34_INTERNAL_6fa14331_4_k_cu_098b4f8f6thrust24THRUST_300001_SM_1000_NS12placeholders2_8E,(_ZN34_INTERNAL_6fa14331_4_k_cu_098b4f8f4cuda3std3__45__cpo4rendE - _ZN34_INTERNAL_6fa14331_4_k_cu_098b4f8f6thrust24THRUST_300001_SM_1000_NS12placeholders2_8E)
_ZN34_INTERNAL_6fa14331_4_k_cu_098b4f8f6thrust24THRUST_300001_SM_1000_NS12placeholders2_8E:
	.zero		1
	.type		_ZN34_INTERNAL_6fa14331_4_k_cu_098b4f8f4cuda3std3__45__cpo4rendE,@object
	.size		_ZN34_INTERNAL_6fa14331_4_k_cu_098b4f8f4cuda3std3__45__cpo4rendE,(_ZN34_INTERNAL_6fa14331_4_k_cu_098b4f8f4cuda3std6ranges3__45__cpo9iter_swapE - _ZN34_INTERNAL_6fa14331_4_k_cu_098b4f8f4cuda3std3__45__cpo4rendE)
_ZN34_INTERNAL_6fa14331_4_k_cu_098b4f8f4cuda3std3__45__cpo4rendE:
	.zero		1
	.type		_ZN34_INTERNAL_6fa14331_4_k_cu_098b4f8f4cuda3std6ranges3__45__cpo9iter_swapE,@object
	.size		_ZN34_INTERNAL_6fa14331_4_k_cu_098b4f8f4cuda3std6ranges3__45__cpo9iter_swapE,(_ZN34_INTERNAL_6fa14331_4_k_cu_098b4f8f4cuda3std3__48unexpectE - _ZN34_INTERNAL_6fa14331_4_k_cu_098b4f8f4cuda3std6ranges3__45__cpo9iter_swapE)
_ZN34_INTERNAL_6fa14331_4_k_cu_098b4f8f4cuda3std6ranges3__45__cpo9iter_swapE:
	.zero		1
	.type		_ZN34_INTERNAL_6fa14331_4_k_cu_098b4f8f4cuda3std3__48unexpectE,@object
	.size		_ZN34_INTERNAL_6fa14331_4_k_cu_098b4f8f4cuda3std3__48unexpectE,(_ZN34_INTERNAL_6fa14331_4_k_cu_098b4f8f6thrust24THRUST_300001_SM_1000_NS6system6detail10sequential3seqE - _ZN34_INTERNAL_6fa14331_4_k_cu_098b4f8f4cuda3std3__48unexpectE)
_ZN34_INTERNAL_6fa14331_4_k_cu_098b4f8f4cuda3std3__48unexpectE:
	.zero		1
	.type		_ZN34_INTERNAL_6fa14331_4_k_cu_098b4f8f6thrust24THRUST_300001_SM_1000_NS6system6detail10sequential3seqE,@object
	.size		_ZN34_INTERNAL_6fa14331_4_k_cu_098b4f8f6thrust24THRUST_300001_SM_1000_NS6system6detail10sequential3seqE,(.L_29 - _ZN34_INTERNAL_6fa14331_4_k_cu_098b4f8f6thrust24THRUST_300001_SM_1000_NS6system6detail10sequential3seqE)
_ZN34_INTERNAL_6fa14331_4_k_cu_098b4f8f6thrust24THRUST_300001_SM_1000_NS6system6detail10sequential3seqE:
	.zero		1
.L_29:


//--------------------- .nv.shared._Z18gpu_merge_intervalPmS_ --------------------------
	.section	.nv.shared._Z18gpu_merge_intervalPmS_,"aw",@nobits
	.sectionflags	@""
	.align	16
.nv.shared._Z18gpu_merge_intervalPmS_:
	.zero		34832


//--------------------- .nv.constant0._ZN3cub18CUB_300001_SM_10006detail11EmptyKernelIvEEvv --------------------------
	.section	.nv.constant0._ZN3cub18CUB_300001_SM_10006detail11EmptyKernelIvEEvv,"a",@progbits
	.sectionflags	@""
	.align	4
.nv.constant0._ZN3cub18CUB_300001_SM_10006detail11EmptyKernelIvEEvv:
	.zero		896


//--------------------- .nv.constant0._Z18gpu_merge_intervalPmS_ --------------------------
	.section	.nv.constant0._Z18gpu_merge_intervalPmS_,"a",@progbits
	.sectionflags	@""
	.align	4
.nv.constant0._Z18gpu_merge_intervalPmS_:
	.zero		912


//--------------------- .nv.constant0._Z19warp_merge_intervalPmS_ --------------------------
	.section	.nv.constant0._Z19warp_merge_intervalPmS_,"a",@progbits
	.sectionflags	@""
	.align	4
.nv.constant0._Z19warp_merge_intervalPmS_:
	.zero		912


//--------------------- SYMBOLS --------------------------

	.type		.nv.reservedSmem.offset0,@object
	.size		.nv.reservedSmem.offset0,0x4
	.type		.nv.reservedSmem.cap,@object
	.size		.nv.reservedSmem.cap,0x4
	.type		vprintf,@function
